//
// Generated by NVIDIA NVVM Compiler
//
// Compiler Build ID: CL-36424714
// Cuda compilation tools, release 13.0, V13.0.88
// Based on NVVM 20.0.0
//

.version 9.0
.target sm_100
.address_size 64

	// .globl	kick_up
.func  (.param .align 16 .b8 func_retval0[16]) __internal_trig_reduction_slowpathd
(
	.param .b64 __internal_trig_reduction_slowpathd_param_0
)
;
.global .align 8 .b8 __cudart_i2opi_d[144] = {8, 93, 141, 31, 177, 95, 251, 107, 234, 146, 82, 138, 247, 57, 7, 61, 123, 241, 229, 235, 199, 186, 39, 117, 45, 234, 95, 158, 102, 63, 70, 79, 183, 9, 203, 39, 207, 126, 54, 109, 31, 109, 10, 90, 139, 17, 47, 239, 15, 152, 5, 222, 255, 151, 248, 31, 59, 40, 249, 189, 139, 95, 132, 156, 244, 57, 83, 131, 57, 214, 145, 57, 65, 126, 95, 180, 38, 112, 156, 233, 132, 68, 187, 46, 245, 53, 130, 232, 62, 167, 41, 177, 28, 235, 29, 254, 28, 146, 209, 9, 234, 46, 73, 6, 224, 210, 77, 66, 58, 110, 36, 183, 97, 197, 187, 222, 171, 99, 81, 254, 65, 144, 67, 60, 153, 149, 98, 219, 192, 221, 52, 245, 209, 87, 39, 252, 41, 21, 68, 78, 110, 131, 249, 162};
.global .align 16 .b8 __cudart_sin_cos_coeffs[128] = {70, 210, 176, 44, 241, 229, 90, 190, 146, 227, 172, 105, 227, 29, 199, 62, 161, 98, 219, 25, 160, 1, 42, 191, 24, 8, 17, 17, 17, 17, 129, 63, 84, 85, 85, 85, 85, 85, 197, 191, 0, 0, 0, 0, 0, 0, 0, 0, 0, 0, 0, 0, 0, 0, 0, 0, 100, 129, 253, 32, 131, 255, 168, 189, 40, 133, 239, 193, 167, 238, 33, 62, 217, 230, 6, 142, 79, 126, 146, 190, 233, 188, 221, 25, 160, 1, 250, 62, 71, 93, 193, 22, 108, 193, 86, 191, 81, 85, 85, 85, 85, 85, 165, 63, 0, 0, 0, 0, 0, 0, 224, 191, 0, 0, 0, 0, 0, 0, 240, 63};

.visible .entry kick_up(
	.param .u64 .ptr .align 1 kick_up_param_0,
	.param .u64 .ptr .align 1 kick_up_param_1,
	.param .f64 kick_up_param_2,
	.param .f64 kick_up_param_3,
	.param .f64 kick_up_param_4,
	.param .f64 kick_up_param_5,
	.param .f64 kick_up_param_6,
	.param .u32 kick_up_param_7,
	.param .f64 kick_up_param_8
)
{
	.reg .pred 	%p<9>;
	.reg .b32 	%r<23>;
	.reg .b64 	%rd<17>;
	.reg .b64 	%fd<80>;

	ld.param.u64 	%rd2, [kick_up_param_0];
	ld.param.u64 	%rd1, [kick_up_param_1];
	ld.param.f64 	%fd14, [kick_up_param_2];
	ld.param.f64 	%fd15, [kick_up_param_3];
	ld.param.f64 	%fd19, [kick_up_param_4];
	ld.param.f64 	%fd16, [kick_up_param_5];
	ld.param.f64 	%fd17, [kick_up_param_6];
	ld.param.f64 	%fd18, [kick_up_param_8];
	cvta.to.global.u64 	%rd3, %rd2;
	mov.u32 	%r8, %tid.x;
	mov.u32 	%r9, %ntid.x;
	mov.u32 	%r10, %ctaid.x;
	mad.lo.s32 	%r1, %r9, %r10, %r8;
	mul.wide.s32 	%rd4, %r1, 8;
	add.s64 	%rd5, %rd3, %rd4;
	ld.global.f64 	%fd20, [%rd5];
	add.f64 	%fd1, %fd19, %fd20;
	abs.f64 	%fd2, %fd1;
	setp.neu.f64 	%p1, %fd2, 0d7FF0000000000000;
	@%p1 bra 	$L__BB0_2;
	mov.f64 	%fd26, 0d0000000000000000;
	mul.rn.f64 	%fd78, %fd1, %fd26;
	mov.b32 	%r21, 0;
	bra.uni 	$L__BB0_4;
$L__BB0_2:
	mul.f64 	%fd21, %fd1, 0d3FE45F306DC9C883;
	cvt.rni.s32.f64 	%r21, %fd21;
	cvt.rn.f64.s32 	%fd22, %r21;
	fma.rn.f64 	%fd23, %fd22, 0dBFF921FB54442D18, %fd1;
	fma.rn.f64 	%fd24, %fd22, 0dBC91A62633145C00, %fd23;
	fma.rn.f64 	%fd78, %fd22, 0dB97B839A252049C0, %fd24;
	setp.ltu.f64 	%p2, %fd2, 0d41E0000000000000;
	@%p2 bra 	$L__BB0_4;
	{ // callseq 0, 0
	.param .b64 param0;
	st.param.f64 	[param0], %fd1;
	.param .align 16 .b8 retval0[16];
	call.uni (retval0), 
	__internal_trig_reduction_slowpathd, 
	(
	param0
	);
	ld.param.f64 	%fd78, [retval0];
	ld.param.b32 	%r21, [retval0+8];
	} // callseq 0
$L__BB0_4:
	shl.b32 	%r13, %r21, 6;
	cvt.u64.u32 	%rd6, %r13;
	and.b64  	%rd7, %rd6, 64;
	mov.u64 	%rd8, __cudart_sin_cos_coeffs;
	add.s64 	%rd9, %rd8, %rd7;
	mul.rn.f64 	%fd27, %fd78, %fd78;
	and.b32  	%r14, %r21, 1;
	setp.eq.b32 	%p3, %r14, 1;
	selp.f64 	%fd28, 0dBDA8FF8320FD8164, 0d3DE5DB65F9785EBA, %p3;
	ld.global.nc.v2.f64 	{%fd29, %fd30}, [%rd9];
	fma.rn.f64 	%fd31, %fd28, %fd27, %fd29;
	fma.rn.f64 	%fd32, %fd31, %fd27, %fd30;
	ld.global.nc.v2.f64 	{%fd33, %fd34}, [%rd9+16];
	fma.rn.f64 	%fd35, %fd32, %fd27, %fd33;
	fma.rn.f64 	%fd36, %fd35, %fd27, %fd34;
	ld.global.nc.v2.f64 	{%fd37, %fd38}, [%rd9+32];
	fma.rn.f64 	%fd39, %fd36, %fd27, %fd37;
	fma.rn.f64 	%fd40, %fd39, %fd27, %fd38;
	fma.rn.f64 	%fd41, %fd40, %fd78, %fd78;
	fma.rn.f64 	%fd42, %fd40, %fd27, 0d3FF0000000000000;
	selp.f64 	%fd43, %fd42, %fd41, %p3;
	and.b32  	%r15, %r21, 2;
	setp.eq.s32 	%p4, %r15, 0;
	mov.f64 	%fd44, 0d0000000000000000;
	sub.f64 	%fd45, %fd44, %fd43;
	selp.f64 	%fd46, %fd43, %fd45, %p4;
	mul.f64 	%fd7, %fd14, %fd46;
	sub.f64 	%fd47, %fd1, %fd16;
	mul.f64 	%fd8, %fd17, %fd47;
	abs.f64 	%fd9, %fd8;
	setp.neu.f64 	%p5, %fd9, 0d7FF0000000000000;
	@%p5 bra 	$L__BB0_6;
	mov.f64 	%fd53, 0d0000000000000000;
	mul.rn.f64 	%fd79, %fd8, %fd53;
	mov.b32 	%r22, 0;
	bra.uni 	$L__BB0_8;
$L__BB0_6:
	mul.f64 	%fd48, %fd8, 0d3FE45F306DC9C883;
	cvt.rni.s32.f64 	%r22, %fd48;
	cvt.rn.f64.s32 	%fd49, %r22;
	fma.rn.f64 	%fd50, %fd49, 0dBFF921FB54442D18, %fd8;
	fma.rn.f64 	%fd51, %fd49, 0dBC91A62633145C00, %fd50;
	fma.rn.f64 	%fd79, %fd49, 0dB97B839A252049C0, %fd51;
	setp.ltu.f64 	%p6, %fd9, 0d41E0000000000000;
	@%p6 bra 	$L__BB0_8;
	{ // callseq 1, 0
	.param .b64 param0;
	st.param.f64 	[param0], %fd8;
	.param .align 16 .b8 retval0[16];
	call.uni (retval0), 
	__internal_trig_reduction_slowpathd, 
	(
	param0
	);
	ld.param.f64 	%fd79, [retval0];
	ld.param.b32 	%r22, [retval0+8];
	} // callseq 1
$L__BB0_8:
	cvta.to.global.u64 	%rd10, %rd1;
	shl.b32 	%r18, %r22, 6;
	cvt.u64.u32 	%rd11, %r18;
	and.b64  	%rd12, %rd11, 64;
	add.s64 	%rd14, %rd8, %rd12;
	mul.rn.f64 	%fd54, %fd79, %fd79;
	and.b32  	%r19, %r22, 1;
	setp.eq.b32 	%p7, %r19, 1;
	selp.f64 	%fd55, 0dBDA8FF8320FD8164, 0d3DE5DB65F9785EBA, %p7;
	ld.global.nc.v2.f64 	{%fd56, %fd57}, [%rd14];
	fma.rn.f64 	%fd58, %fd55, %fd54, %fd56;
	fma.rn.f64 	%fd59, %fd58, %fd54, %fd57;
	ld.global.nc.v2.f64 	{%fd60, %fd61}, [%rd14+16];
	fma.rn.f64 	%fd62, %fd59, %fd54, %fd60;
	fma.rn.f64 	%fd63, %fd62, %fd54, %fd61;
	ld.global.nc.v2.f64 	{%fd64, %fd65}, [%rd14+32];
	fma.rn.f64 	%fd66, %fd63, %fd54, %fd64;
	fma.rn.f64 	%fd67, %fd66, %fd54, %fd65;
	fma.rn.f64 	%fd68, %fd67, %fd79, %fd79;
	fma.rn.f64 	%fd69, %fd67, %fd54, 0d3FF0000000000000;
	selp.f64 	%fd70, %fd69, %fd68, %p7;
	and.b32  	%r20, %r22, 2;
	setp.eq.s32 	%p8, %r20, 0;
	mov.f64 	%fd71, 0d0000000000000000;
	sub.f64 	%fd72, %fd71, %fd70;
	selp.f64 	%fd73, %fd70, %fd72, %p8;
	fma.rn.f64 	%fd74, %fd15, %fd73, %fd7;
	sub.f64 	%fd75, %fd74, %fd18;
	mul.wide.s32 	%rd15, %r1, 8;
	add.s64 	%rd16, %rd10, %rd15;
	ld.global.f64 	%fd76, [%rd16];
	add.f64 	%fd77, %fd76, %fd75;
	st.global.f64 	[%rd16], %fd77;
	ret;

}
	// .globl	kick_down
.visible .entry kick_down(
	.param .u64 .ptr .align 1 kick_down_param_0,
	.param .u64 .ptr .align 1 kick_down_param_1,
	.param .f64 kick_down_param_2,
	.param .f64 kick_down_param_3,
	.param .f64 kick_down_param_4,
	.param .f64 kick_down_param_5,
	.param .f64 kick_down_param_6,
	.param .u32 kick_down_param_7,
	.param .f64 kick_down_param_8
)
{
	.reg .pred 	%p<9>;
	.reg .b32 	%r<23>;
	.reg .b64 	%rd<17>;
	.reg .b64 	%fd<80>;

	ld.param.u64 	%rd2, [kick_down_param_0];
	ld.param.u64 	%rd1, [kick_down_param_1];
	ld.param.f64 	%fd14, [kick_down_param_2];
	ld.param.f64 	%fd15, [kick_down_param_3];
	ld.param.f64 	%fd19, [kick_down_param_4];
	ld.param.f64 	%fd16, [kick_down_param_5];
	ld.param.f64 	%fd17, [kick_down_param_6];
	ld.param.f64 	%fd18, [kick_down_param_8];
	cvta.to.global.u64 	%rd3, %rd2;
	mov.u32 	%r8, %tid.x;
	mov.u32 	%r9, %ntid.x;
	mov.u32 	%r10, %ctaid.x;
	mad.lo.s32 	%r1, %r9, %r10, %r8;
	mul.wide.s32 	%rd4, %r1, 8;
	add.s64 	%rd5, %rd3, %rd4;
	ld.global.f64 	%fd20, [%rd5];
	add.f64 	%fd1, %fd19, %fd20;
	abs.f64 	%fd2, %fd1;
	setp.neu.f64 	%p1, %fd2, 0d7FF0000000000000;
	@%p1 bra 	$L__BB1_2;
	mov.f64 	%fd26, 0d0000000000000000;
	mul.rn.f64 	%fd78, %fd1, %fd26;
	mov.b32 	%r21, 0;
	bra.uni 	$L__BB1_4;
$L__BB1_2:
	mul.f64 	%fd21, %fd1, 0d3FE45F306DC9C883;
	cvt.rni.s32.f64 	%r21, %fd21;
	cvt.rn.f64.s32 	%fd22, %r21;
	fma.rn.f64 	%fd23, %fd22, 0dBFF921FB54442D18, %fd1;
	fma.rn.f64 	%fd24, %fd22, 0dBC91A62633145C00, %fd23;
	fma.rn.f64 	%fd78, %fd22, 0dB97B839A252049C0, %fd24;
	setp.ltu.f64 	%p2, %fd2, 0d41E0000000000000;
	@%p2 bra 	$L__BB1_4;
	{ // callseq 2, 0
	.param .b64 param0;
	st.param.f64 	[param0], %fd1;
	.param .align 16 .b8 retval0[16];
	call.uni (retval0), 
	__internal_trig_reduction_slowpathd, 
	(
	param0
	);
	ld.param.f64 	%fd78, [retval0];
	ld.param.b32 	%r21, [retval0+8];
	} // callseq 2
$L__BB1_4:
	shl.b32 	%r13, %r21, 6;
	cvt.u64.u32 	%rd6, %r13;
	and.b64  	%rd7, %rd6, 64;
	mov.u64 	%rd8, __cudart_sin_cos_coeffs;
	add.s64 	%rd9, %rd8, %rd7;
	mul.rn.f64 	%fd27, %fd78, %fd78;
	and.b32  	%r14, %r21, 1;
	setp.eq.b32 	%p3, %r14, 1;
	selp.f64 	%fd28, 0dBDA8FF8320FD8164, 0d3DE5DB65F9785EBA, %p3;
	ld.global.nc.v2.f64 	{%fd29, %fd30}, [%rd9];
	fma.rn.f64 	%fd31, %fd28, %fd27, %fd29;
	fma.rn.f64 	%fd32, %fd31, %fd27, %fd30;
	ld.global.nc.v2.f64 	{%fd33, %fd34}, [%rd9+16];
	fma.rn.f64 	%fd35, %fd32, %fd27, %fd33;
	fma.rn.f64 	%fd36, %fd35, %fd27, %fd34;
	ld.global.nc.v2.f64 	{%fd37, %fd38}, [%rd9+32];
	fma.rn.f64 	%fd39, %fd36, %fd27, %fd37;
	fma.rn.f64 	%fd40, %fd39, %fd27, %fd38;
	fma.rn.f64 	%fd41, %fd40, %fd78, %fd78;
	fma.rn.f64 	%fd42, %fd40, %fd27, 0d3FF0000000000000;
	selp.f64 	%fd43, %fd42, %fd41, %p3;
	and.b32  	%r15, %r21, 2;
	setp.eq.s32 	%p4, %r15, 0;
	mov.f64 	%fd44, 0d0000000000000000;
	sub.f64 	%fd45, %fd44, %fd43;
	selp.f64 	%fd46, %fd43, %fd45, %p4;
	mul.f64 	%fd7, %fd14, %fd46;
	sub.f64 	%fd47, %fd1, %fd16;
	mul.f64 	%fd8, %fd17, %fd47;
	abs.f64 	%fd9, %fd8;
	setp.neu.f64 	%p5, %fd9, 0d7FF0000000000000;
	@%p5 bra 	$L__BB1_6;
	mov.f64 	%fd53, 0d0000000000000000;
	mul.rn.f64 	%fd79, %fd8, %fd53;
	mov.b32 	%r22, 0;
	bra.uni 	$L__BB1_8;
$L__BB1_6:
	mul.f64 	%fd48, %fd8, 0d3FE45F306DC9C883;
	cvt.rni.s32.f64 	%r22, %fd48;
	cvt.rn.f64.s32 	%fd49, %r22;
	fma.rn.f64 	%fd50, %fd49, 0dBFF921FB54442D18, %fd8;
	fma.rn.f64 	%fd51, %fd49, 0dBC91A62633145C00, %fd50;
	fma.rn.f64 	%fd79, %fd49, 0dB97B839A252049C0, %fd51;
	setp.ltu.f64 	%p6, %fd9, 0d41E0000000000000;
	@%p6 bra 	$L__BB1_8;
	{ // callseq 3, 0
	.param .b64 param0;
	st.param.f64 	[param0], %fd8;
	.param .align 16 .b8 retval0[16];
	call.uni (retval0), 
	__internal_trig_reduction_slowpathd, 
	(
	param0
	);
	ld.param.f64 	%fd79, [retval0];
	ld.param.b32 	%r22, [retval0+8];
	} // callseq 3
$L__BB1_8:
	cvta.to.global.u64 	%rd10, %rd1;
	shl.b32 	%r18, %r22, 6;
	cvt.u64.u32 	%rd11, %r18;
	and.b64  	%rd12, %rd11, 64;
	add.s64 	%rd14, %rd8, %rd12;
	mul.rn.f64 	%fd54, %fd79, %fd79;
	and.b32  	%r19, %r22, 1;
	setp.eq.b32 	%p7, %r19, 1;
	selp.f64 	%fd55, 0dBDA8FF8320FD8164, 0d3DE5DB65F9785EBA, %p7;
	ld.global.nc.v2.f64 	{%fd56, %fd57}, [%rd14];
	fma.rn.f64 	%fd58, %fd55, %fd54, %fd56;
	fma.rn.f64 	%fd59, %fd58, %fd54, %fd57;
	ld.global.nc.v2.f64 	{%fd60, %fd61}, [%rd14+16];
	fma.rn.f64 	%fd62, %fd59, %fd54, %fd60;
	fma.rn.f64 	%fd63, %fd62, %fd54, %fd61;
	ld.global.nc.v2.f64 	{%fd64, %fd65}, [%rd14+32];
	fma.rn.f64 	%fd66, %fd63, %fd54, %fd64;
	fma.rn.f64 	%fd67, %fd66, %fd54, %fd65;
	fma.rn.f64 	%fd68, %fd67, %fd79, %fd79;
	fma.rn.f64 	%fd69, %fd67, %fd54, 0d3FF0000000000000;
	selp.f64 	%fd70, %fd69, %fd68, %p7;
	and.b32  	%r20, %r22, 2;
	setp.eq.s32 	%p8, %r20, 0;
	mov.f64 	%fd71, 0d0000000000000000;
	sub.f64 	%fd72, %fd71, %fd70;
	selp.f64 	%fd73, %fd70, %fd72, %p8;
	fma.rn.f64 	%fd74, %fd15, %fd73, %fd7;
	sub.f64 	%fd75, %fd74, %fd18;
	mul.wide.s32 	%rd15, %r1, 8;
	add.s64 	%rd16, %rd10, %rd15;
	ld.global.f64 	%fd76, [%rd16];
	sub.f64 	%fd77, %fd76, %fd75;
	st.global.f64 	[%rd16], %fd77;
	ret;

}
	// .globl	drift_up
.visible .entry drift_up(
	.param .u64 .ptr .align 1 drift_up_param_0,
	.param .u64 .ptr .align 1 drift_up_param_1,
	.param .f64 drift_up_param_2,
	.param .u32 drift_up_param_3
)
{
	.reg .b32 	%r<5>;
	.reg .b64 	%rd<8>;
	.reg .b64 	%fd<6>;

	ld.param.u64 	%rd1, [drift_up_param_0];
	ld.param.u64 	%rd2, [drift_up_param_1];
	ld.param.f64 	%fd1, [drift_up_param_2];
	cvta.to.global.u64 	%rd3, %rd1;
	cvta.to.global.u64 	%rd4, %rd2;
	mov.u32 	%r1, %tid.x;
	mov.u32 	%r2, %ntid.x;
	mov.u32 	%r3, %ctaid.x;
	mad.lo.s32 	%r4, %r2, %r3, %r1;
	mul.wide.s32 	%rd5, %r4, 8;
	add.s64 	%rd6, %rd4, %rd5;
	ld.global.f64 	%fd2, [%rd6];
	mul.f64 	%fd3, %fd1, %fd2;
	add.s64 	%rd7, %rd3, %rd5;
	ld.global.f64 	%fd4, [%rd7];
	sub.f64 	%fd5, %fd4, %fd3;
	st.global.f64 	[%rd7], %fd5;
	ret;

}
	// .globl	drift_down
.visible .entry drift_down(
	.param .u64 .ptr .align 1 drift_down_param_0,
	.param .u64 .ptr .align 1 drift_down_param_1,
	.param .f64 drift_down_param_2,
	.param .u32 drift_down_param_3
)
{
	.reg .b32 	%r<5>;
	.reg .b64 	%rd<8>;
	.reg .b64 	%fd<5>;

	ld.param.u64 	%rd1, [drift_down_param_0];
	ld.param.u64 	%rd2, [drift_down_param_1];
	ld.param.f64 	%fd1, [drift_down_param_2];
	cvta.to.global.u64 	%rd3, %rd1;
	cvta.to.global.u64 	%rd4, %rd2;
	mov.u32 	%r1, %tid.x;
	mov.u32 	%r2, %ntid.x;
	mov.u32 	%r3, %ctaid.x;
	mad.lo.s32 	%r4, %r2, %r3, %r1;
	mul.wide.s32 	%rd5, %r4, 8;
	add.s64 	%rd6, %rd4, %rd5;
	ld.global.f64 	%fd2, [%rd6];
	add.s64 	%rd7, %rd3, %rd5;
	ld.global.f64 	%fd3, [%rd7];
	fma.rn.f64 	%fd4, %fd1, %fd2, %fd3;
	st.global.f64 	[%rd7], %fd4;
	ret;

}
	// .globl	kick_drift_up_simultaneously
.visible .entry kick_drift_up_simultaneously(
	.param .u64 .ptr .align 1 kick_drift_up_simultaneously_param_0,
	.param .u64 .ptr .align 1 kick_drift_up_simultaneously_param_1,
	.param .f64 kick_drift_up_simultaneously_param_2,
	.param .f64 kick_drift_up_simultaneously_param_3,
	.param .f64 kick_drift_up_simultaneously_param_4,
	.param .f64 kick_drift_up_simultaneously_param_5,
	.param .f64 kick_drift_up_simultaneously_param_6,
	.param .f64 kick_drift_up_simultaneously_param_7,
	.param .u32 kick_drift_up_simultaneously_param_8,
	.param .f64 kick_drift_up_simultaneously_param_9
)
{
	.reg .pred 	%p<9>;
	.reg .b32 	%r<23>;
	.reg .b64 	%rd<16>;
	.reg .b64 	%fd<84>;

	ld.param.u64 	%rd2, [kick_drift_up_simultaneously_param_0];
	ld.param.u64 	%rd3, [kick_drift_up_simultaneously_param_1];
	ld.param.f64 	%fd19, [kick_drift_up_simultaneously_param_2];
	ld.param.f64 	%fd14, [kick_drift_up_simultaneously_param_3];
	ld.param.f64 	%fd15, [kick_drift_up_simultaneously_param_4];
	ld.param.f64 	%fd20, [kick_drift_up_simultaneously_param_5];
	ld.param.f64 	%fd16, [kick_drift_up_simultaneously_param_6];
	ld.param.f64 	%fd17, [kick_drift_up_simultaneously_param_7];
	ld.param.f64 	%fd18, [kick_drift_up_simultaneously_param_9];
	cvta.to.global.u64 	%rd4, %rd2;
	cvta.to.global.u64 	%rd5, %rd3;
	mov.u32 	%r7, %tid.x;
	mov.u32 	%r8, %ntid.x;
	mov.u32 	%r9, %ctaid.x;
	mad.lo.s32 	%r10, %r8, %r9, %r7;
	mul.wide.s32 	%rd6, %r10, 8;
	add.s64 	%rd1, %rd5, %rd6;
	ld.global.f64 	%fd21, [%rd1];
	mul.f64 	%fd22, %fd19, %fd21;
	add.s64 	%rd7, %rd4, %rd6;
	ld.global.f64 	%fd23, [%rd7];
	sub.f64 	%fd24, %fd23, %fd22;
	st.global.f64 	[%rd7], %fd24;
	add.f64 	%fd1, %fd20, %fd24;
	abs.f64 	%fd2, %fd1;
	setp.neu.f64 	%p1, %fd2, 0d7FF0000000000000;
	@%p1 bra 	$L__BB4_2;
	mov.f64 	%fd30, 0d0000000000000000;
	mul.rn.f64 	%fd82, %fd1, %fd30;
	mov.b32 	%r21, 0;
	bra.uni 	$L__BB4_4;
$L__BB4_2:
	mul.f64 	%fd25, %fd1, 0d3FE45F306DC9C883;
	cvt.rni.s32.f64 	%r21, %fd25;
	cvt.rn.f64.s32 	%fd26, %r21;
	fma.rn.f64 	%fd27, %fd26, 0dBFF921FB54442D18, %fd1;
	fma.rn.f64 	%fd28, %fd26, 0dBC91A62633145C00, %fd27;
	fma.rn.f64 	%fd82, %fd26, 0dB97B839A252049C0, %fd28;
	setp.ltu.f64 	%p2, %fd2, 0d41E0000000000000;
	@%p2 bra 	$L__BB4_4;
	{ // callseq 4, 0
	.param .b64 param0;
	st.param.f64 	[param0], %fd1;
	.param .align 16 .b8 retval0[16];
	call.uni (retval0), 
	__internal_trig_reduction_slowpathd, 
	(
	param0
	);
	ld.param.f64 	%fd82, [retval0];
	ld.param.b32 	%r21, [retval0+8];
	} // callseq 4
$L__BB4_4:
	shl.b32 	%r13, %r21, 6;
	cvt.u64.u32 	%rd8, %r13;
	and.b64  	%rd9, %rd8, 64;
	mov.u64 	%rd10, __cudart_sin_cos_coeffs;
	add.s64 	%rd11, %rd10, %rd9;
	mul.rn.f64 	%fd31, %fd82, %fd82;
	and.b32  	%r14, %r21, 1;
	setp.eq.b32 	%p3, %r14, 1;
	selp.f64 	%fd32, 0dBDA8FF8320FD8164, 0d3DE5DB65F9785EBA, %p3;
	ld.global.nc.v2.f64 	{%fd33, %fd34}, [%rd11];
	fma.rn.f64 	%fd35, %fd32, %fd31, %fd33;
	fma.rn.f64 	%fd36, %fd35, %fd31, %fd34;
	ld.global.nc.v2.f64 	{%fd37, %fd38}, [%rd11+16];
	fma.rn.f64 	%fd39, %fd36, %fd31, %fd37;
	fma.rn.f64 	%fd40, %fd39, %fd31, %fd38;
	ld.global.nc.v2.f64 	{%fd41, %fd42}, [%rd11+32];
	fma.rn.f64 	%fd43, %fd40, %fd31, %fd41;
	fma.rn.f64 	%fd44, %fd43, %fd31, %fd42;
	fma.rn.f64 	%fd45, %fd44, %fd82, %fd82;
	fma.rn.f64 	%fd46, %fd44, %fd31, 0d3FF0000000000000;
	selp.f64 	%fd47, %fd46, %fd45, %p3;
	and.b32  	%r15, %r21, 2;
	setp.eq.s32 	%p4, %r15, 0;
	mov.f64 	%fd48, 0d0000000000000000;
	sub.f64 	%fd49, %fd48, %fd47;
	selp.f64 	%fd50, %fd47, %fd49, %p4;
	mul.f64 	%fd7, %fd14, %fd50;
	sub.f64 	%fd51, %fd1, %fd16;
	mul.f64 	%fd8, %fd17, %fd51;
	abs.f64 	%fd9, %fd8;
	setp.neu.f64 	%p5, %fd9, 0d7FF0000000000000;
	@%p5 bra 	$L__BB4_6;
	mov.f64 	%fd57, 0d0000000000000000;
	mul.rn.f64 	%fd83, %fd8, %fd57;
	mov.b32 	%r22, 0;
	bra.uni 	$L__BB4_8;
$L__BB4_6:
	mul.f64 	%fd52, %fd8, 0d3FE45F306DC9C883;
	cvt.rni.s32.f64 	%r22, %fd52;
	cvt.rn.f64.s32 	%fd53, %r22;
	fma.rn.f64 	%fd54, %fd53, 0dBFF921FB54442D18, %fd8;
	fma.rn.f64 	%fd55, %fd53, 0dBC91A62633145C00, %fd54;
	fma.rn.f64 	%fd83, %fd53, 0dB97B839A252049C0, %fd55;
	setp.ltu.f64 	%p6, %fd9, 0d41E0000000000000;
	@%p6 bra 	$L__BB4_8;
	{ // callseq 5, 0
	.param .b64 param0;
	st.param.f64 	[param0], %fd8;
	.param .align 16 .b8 retval0[16];
	call.uni (retval0), 
	__internal_trig_reduction_slowpathd, 
	(
	param0
	);
	ld.param.f64 	%fd83, [retval0];
	ld.param.b32 	%r22, [retval0+8];
	} // callseq 5
$L__BB4_8:
	shl.b32 	%r18, %r22, 6;
	cvt.u64.u32 	%rd12, %r18;
	and.b64  	%rd13, %rd12, 64;
	add.s64 	%rd15, %rd10, %rd13;
	mul.rn.f64 	%fd58, %fd83, %fd83;
	and.b32  	%r19, %r22, 1;
	setp.eq.b32 	%p7, %r19, 1;
	selp.f64 	%fd59, 0dBDA8FF8320FD8164, 0d3DE5DB65F9785EBA, %p7;
	ld.global.nc.v2.f64 	{%fd60, %fd61}, [%rd15];
	fma.rn.f64 	%fd62, %fd59, %fd58, %fd60;
	fma.rn.f64 	%fd63, %fd62, %fd58, %fd61;
	ld.global.nc.v2.f64 	{%fd64, %fd65}, [%rd15+16];
	fma.rn.f64 	%fd66, %fd63, %fd58, %fd64;
	fma.rn.f64 	%fd67, %fd66, %fd58, %fd65;
	ld.global.nc.v2.f64 	{%fd68, %fd69}, [%rd15+32];
	fma.rn.f64 	%fd70, %fd67, %fd58, %fd68;
	fma.rn.f64 	%fd71, %fd70, %fd58, %fd69;
	fma.rn.f64 	%fd72, %fd71, %fd83, %fd83;
	fma.rn.f64 	%fd73, %fd71, %fd58, 0d3FF0000000000000;
	selp.f64 	%fd74, %fd73, %fd72, %p7;
	and.b32  	%r20, %r22, 2;
	setp.eq.s32 	%p8, %r20, 0;
	mov.f64 	%fd75, 0d0000000000000000;
	sub.f64 	%fd76, %fd75, %fd74;
	selp.f64 	%fd77, %fd74, %fd76, %p8;
	fma.rn.f64 	%fd78, %fd15, %fd77, %fd7;
	sub.f64 	%fd79, %fd78, %fd18;
	ld.global.f64 	%fd80, [%rd1];
	add.f64 	%fd81, %fd80, %fd79;
	st.global.f64 	[%rd1], %fd81;
	ret;

}
	// .globl	kick_drift_down_simultaneously
.visible .entry kick_drift_down_simultaneously(
	.param .u64 .ptr .align 1 kick_drift_down_simultaneously_param_0,
	.param .u64 .ptr .align 1 kick_drift_down_simultaneously_param_1,
	.param .f64 kick_drift_down_simultaneously_param_2,
	.param .f64 kick_drift_down_simultaneously_param_3,
	.param .f64 kick_drift_down_simultaneously_param_4,
	.param .f64 kick_drift_down_simultaneously_param_5,
	.param .f64 kick_drift_down_simultaneously_param_6,
	.param .f64 kick_drift_down_simultaneously_param_7,
	.param .u32 kick_drift_down_simultaneously_param_8,
	.param .f64 kick_drift_down_simultaneously_param_9
)
{
	.reg .pred 	%p<9>;
	.reg .b32 	%r<23>;
	.reg .b64 	%rd<18>;
	.reg .b64 	%fd<83>;

	ld.param.u64 	%rd3, [kick_drift_down_simultaneously_param_0];
	ld.param.f64 	%fd14, [kick_drift_down_simultaneously_param_2];
	ld.param.f64 	%fd15, [kick_drift_down_simultaneously_param_3];
	ld.param.f64 	%fd16, [kick_drift_down_simultaneously_param_4];
	ld.param.f64 	%fd20, [kick_drift_down_simultaneously_param_5];
	ld.param.f64 	%fd17, [kick_drift_down_simultaneously_param_6];
	ld.param.f64 	%fd18, [kick_drift_down_simultaneously_param_7];
	ld.param.f64 	%fd19, [kick_drift_down_simultaneously_param_9];
	cvta.to.global.u64 	%rd4, %rd3;
	mov.u32 	%r8, %tid.x;
	mov.u32 	%r9, %ntid.x;
	mov.u32 	%r10, %ctaid.x;
	mad.lo.s32 	%r1, %r9, %r10, %r8;
	mul.wide.s32 	%rd5, %r1, 8;
	add.s64 	%rd1, %rd4, %rd5;
	ld.global.f64 	%fd21, [%rd1];
	add.f64 	%fd1, %fd20, %fd21;
	abs.f64 	%fd2, %fd1;
	setp.neu.f64 	%p1, %fd2, 0d7FF0000000000000;
	@%p1 bra 	$L__BB5_2;
	mov.f64 	%fd27, 0d0000000000000000;
	mul.rn.f64 	%fd81, %fd1, %fd27;
	mov.b32 	%r21, 0;
	bra.uni 	$L__BB5_4;
$L__BB5_2:
	mul.f64 	%fd22, %fd1, 0d3FE45F306DC9C883;
	cvt.rni.s32.f64 	%r21, %fd22;
	cvt.rn.f64.s32 	%fd23, %r21;
	fma.rn.f64 	%fd24, %fd23, 0dBFF921FB54442D18, %fd1;
	fma.rn.f64 	%fd25, %fd23, 0dBC91A62633145C00, %fd24;
	fma.rn.f64 	%fd81, %fd23, 0dB97B839A252049C0, %fd25;
	setp.ltu.f64 	%p2, %fd2, 0d41E0000000000000;
	@%p2 bra 	$L__BB5_4;
	{ // callseq 6, 0
	.param .b64 param0;
	st.param.f64 	[param0], %fd1;
	.param .align 16 .b8 retval0[16];
	call.uni (retval0), 
	__internal_trig_reduction_slowpathd, 
	(
	param0
	);
	ld.param.f64 	%fd81, [retval0];
	ld.param.b32 	%r21, [retval0+8];
	} // callseq 6
$L__BB5_4:
	shl.b32 	%r13, %r21, 6;
	cvt.u64.u32 	%rd6, %r13;
	and.b64  	%rd7, %rd6, 64;
	mov.u64 	%rd8, __cudart_sin_cos_coeffs;
	add.s64 	%rd9, %rd8, %rd7;
	mul.rn.f64 	%fd28, %fd81, %fd81;
	and.b32  	%r14, %r21, 1;
	setp.eq.b32 	%p3, %r14, 1;
	selp.f64 	%fd29, 0dBDA8FF8320FD8164, 0d3DE5DB65F9785EBA, %p3;
	ld.global.nc.v2.f64 	{%fd30, %fd31}, [%rd9];
	fma.rn.f64 	%fd32, %fd29, %fd28, %fd30;
	fma.rn.f64 	%fd33, %fd32, %fd28, %fd31;
	ld.global.nc.v2.f64 	{%fd34, %fd35}, [%rd9+16];
	fma.rn.f64 	%fd36, %fd33, %fd28, %fd34;
	fma.rn.f64 	%fd37, %fd36, %fd28, %fd35;
	ld.global.nc.v2.f64 	{%fd38, %fd39}, [%rd9+32];
	fma.rn.f64 	%fd40, %fd37, %fd28, %fd38;
	fma.rn.f64 	%fd41, %fd40, %fd28, %fd39;
	fma.rn.f64 	%fd42, %fd41, %fd81, %fd81;
	fma.rn.f64 	%fd43, %fd41, %fd28, 0d3FF0000000000000;
	selp.f64 	%fd44, %fd43, %fd42, %p3;
	and.b32  	%r15, %r21, 2;
	setp.eq.s32 	%p4, %r15, 0;
	mov.f64 	%fd45, 0d0000000000000000;
	sub.f64 	%fd46, %fd45, %fd44;
	selp.f64 	%fd47, %fd44, %fd46, %p4;
	mul.f64 	%fd7, %fd15, %fd47;
	sub.f64 	%fd48, %fd1, %fd17;
	mul.f64 	%fd8, %fd18, %fd48;
	abs.f64 	%fd9, %fd8;
	setp.neu.f64 	%p5, %fd9, 0d7FF0000000000000;
	@%p5 bra 	$L__BB5_6;
	mov.f64 	%fd54, 0d0000000000000000;
	mul.rn.f64 	%fd82, %fd8, %fd54;
	mov.b32 	%r22, 0;
	bra.uni 	$L__BB5_8;
$L__BB5_6:
	mul.f64 	%fd49, %fd8, 0d3FE45F306DC9C883;
	cvt.rni.s32.f64 	%r22, %fd49;
	cvt.rn.f64.s32 	%fd50, %r22;
	fma.rn.f64 	%fd51, %fd50, 0dBFF921FB54442D18, %fd8;
	fma.rn.f64 	%fd52, %fd50, 0dBC91A62633145C00, %fd51;
	fma.rn.f64 	%fd82, %fd50, 0dB97B839A252049C0, %fd52;
	setp.ltu.f64 	%p6, %fd9, 0d41E0000000000000;
	@%p6 bra 	$L__BB5_8;
	{ // callseq 7, 0
	.param .b64 param0;
	st.param.f64 	[param0], %fd8;
	.param .align 16 .b8 retval0[16];
	call.uni (retval0), 
	__internal_trig_reduction_slowpathd, 
	(
	param0
	);
	ld.param.f64 	%fd82, [retval0];
	ld.param.b32 	%r22, [retval0+8];
	} // callseq 7
$L__BB5_8:
	ld.param.u64 	%rd17, [kick_drift_down_simultaneously_param_1];
	cvta.to.global.u64 	%rd10, %rd17;
	shl.b32 	%r18, %r22, 6;
	cvt.u64.u32 	%rd11, %r18;
	and.b64  	%rd12, %rd11, 64;
	add.s64 	%rd14, %rd8, %rd12;
	mul.rn.f64 	%fd55, %fd82, %fd82;
	and.b32  	%r19, %r22, 1;
	setp.eq.b32 	%p7, %r19, 1;
	selp.f64 	%fd56, 0dBDA8FF8320FD8164, 0d3DE5DB65F9785EBA, %p7;
	ld.global.nc.v2.f64 	{%fd57, %fd58}, [%rd14];
	fma.rn.f64 	%fd59, %fd56, %fd55, %fd57;
	fma.rn.f64 	%fd60, %fd59, %fd55, %fd58;
	ld.global.nc.v2.f64 	{%fd61, %fd62}, [%rd14+16];
	fma.rn.f64 	%fd63, %fd60, %fd55, %fd61;
	fma.rn.f64 	%fd64, %fd63, %fd55, %fd62;
	ld.global.nc.v2.f64 	{%fd65, %fd66}, [%rd14+32];
	fma.rn.f64 	%fd67, %fd64, %fd55, %fd65;
	fma.rn.f64 	%fd68, %fd67, %fd55, %fd66;
	fma.rn.f64 	%fd69, %fd68, %fd82, %fd82;
	fma.rn.f64 	%fd70, %fd68, %fd55, 0d3FF0000000000000;
	selp.f64 	%fd71, %fd70, %fd69, %p7;
	and.b32  	%r20, %r22, 2;
	setp.eq.s32 	%p8, %r20, 0;
	mov.f64 	%fd72, 0d0000000000000000;
	sub.f64 	%fd73, %fd72, %fd71;
	selp.f64 	%fd74, %fd71, %fd73, %p8;
	fma.rn.f64 	%fd75, %fd16, %fd74, %fd7;
	sub.f64 	%fd76, %fd75, %fd19;
	mul.wide.s32 	%rd15, %r1, 8;
	add.s64 	%rd16, %rd10, %rd15;
	ld.global.f64 	%fd77, [%rd16];
	sub.f64 	%fd78, %fd77, %fd76;
	st.global.f64 	[%rd16], %fd78;
	ld.global.f64 	%fd79, [%rd1];
	fma.rn.f64 	%fd80, %fd14, %fd78, %fd79;
	st.global.f64 	[%rd1], %fd80;
	ret;

}
.func  (.param .align 16 .b8 func_retval0[16]) __internal_trig_reduction_slowpathd(
	.param .b64 __internal_trig_reduction_slowpathd_param_0
)
{
	.local .align 8 .b8 	__local_depot6[40];
	.reg .b64 	%SP;
	.reg .b64 	%SPL;
	.reg .pred 	%p<10>;
	.reg .b32 	%r<47>;
	.reg .b64 	%rd<74>;
	.reg .b64 	%fd<5>;

	mov.u64 	%SPL, __local_depot6;
	ld.param.f64 	%fd4, [__internal_trig_reduction_slowpathd_param_0];
	add.u64 	%rd1, %SPL, 0;
	{
	.reg .b32 %temp; 
	mov.b64 	{%temp, %r1}, %fd4;
	}
	shr.u32 	%r2, %r1, 20;
	and.b32  	%r3, %r2, 2047;
	setp.eq.s32 	%p1, %r3, 2047;
	mov.b32 	%r46, 0;
	@%p1 bra 	$L__BB6_9;
	add.s32 	%r20, %r3, -1024;
	mov.b64 	%rd20, %fd4;
	shl.b64 	%rd2, %rd20, 11;
	shr.u32 	%r4, %r20, 6;
	sub.s32 	%r45, 15, %r4;
	sub.s32 	%r21, 19, %r4;
	setp.lt.u32 	%p2, %r20, 128;
	selp.b32 	%r6, 18, %r21, %p2;
	setp.ge.s32 	%p3, %r45, %r6;
	mov.b64 	%rd70, 0;
	@%p3 bra 	$L__BB6_4;
	add.s32 	%r23, %r6, %r4;
	neg.s32 	%r43, %r23;
	or.b64  	%rd3, %rd2, -9223372036854775808;
	mov.b64 	%rd70, 0;
	mov.b32 	%r42, 0;
	mov.u64 	%rd25, __cudart_i2opi_d;
	mov.u32 	%r44, %r45;
$L__BB6_3:
	.pragma "nounroll";
	mul.wide.s32 	%rd22, %r42, 8;
	add.s64 	%rd23, %rd1, %rd22;
	mul.wide.s32 	%rd24, %r44, 8;
	add.s64 	%rd26, %rd25, %rd24;
	ld.global.nc.u64 	%rd27, [%rd26];
	{
	.reg .u32 %r0, %r1, %r2, %r3, %alo, %ahi, %blo, %bhi, %clo, %chi;
	mov.b64 	{%alo,%ahi}, %rd27;
	mov.b64 	{%blo,%bhi}, %rd3;
	mov.b64 	{%clo,%chi}, %rd70;
	mad.lo.cc.u32 	%r0, %alo, %blo, %clo;
	madc.hi.cc.u32 	%r1, %alo, %blo, %chi;
	madc.hi.u32 	%r2, %alo, %bhi, 0;
	mad.lo.cc.u32 	%r1, %alo, %bhi, %r1;
	madc.hi.cc.u32 	%r2, %ahi, %blo, %r2;
	madc.hi.u32 	%r3, %ahi, %bhi, 0;
	mad.lo.cc.u32 	%r1, %ahi, %blo, %r1;
	madc.lo.cc.u32 	%r2, %ahi, %bhi, %r2;
	addc.u32 	%r3, %r3, 0;
	mov.b64 	%rd28, {%r0,%r1};
	mov.b64 	%rd70, {%r2,%r3};
	}
	st.local.u64 	[%rd23], %rd28;
	add.s32 	%r44, %r44, 1;
	add.s32 	%r43, %r43, 1;
	add.s32 	%r42, %r42, 1;
	setp.ne.s32 	%p4, %r43, -15;
	mov.u32 	%r45, %r6;
	@%p4 bra 	$L__BB6_3;
$L__BB6_4:
	cvt.s64.s32 	%rd29, %r45;
	cvt.u64.u32 	%rd30, %r4;
	add.s64 	%rd31, %rd30, %rd29;
	shl.b64 	%rd32, %rd31, 3;
	add.s64 	%rd33, %rd1, %rd32;
	st.local.u64 	[%rd33+-120], %rd70;
	and.b32  	%r15, %r2, 63;
	ld.local.u64 	%rd72, [%rd1+16];
	ld.local.u64 	%rd71, [%rd1+24];
	setp.eq.s32 	%p5, %r15, 0;
	@%p5 bra 	$L__BB6_6;
	shl.b64 	%rd34, %rd71, %r15;
	shr.u64 	%rd35, %rd72, 1;
	xor.b32  	%r24, %r15, 63;
	shr.u64 	%rd36, %rd35, %r24;
	or.b64  	%rd71, %rd34, %rd36;
	ld.local.u64 	%rd37, [%rd1+8];
	shl.b64 	%rd38, %rd72, %r15;
	shr.u64 	%rd39, %rd37, 1;
	shr.u64 	%rd40, %rd39, %r24;
	or.b64  	%rd72, %rd38, %rd40;
$L__BB6_6:
	and.b32  	%r25, %r1, -2147483648;
	shr.u64 	%rd41, %rd71, 62;
	cvt.u32.u64 	%r26, %rd41;
	mov.b64 	{%r27, %r28}, %rd71;
	mov.b64 	{%r29, %r30}, %rd72;
	shf.l.wrap.b32 	%r31, %r30, %r27, 2;
	shf.l.wrap.b32 	%r32, %r27, %r28, 2;
	mov.b64 	%rd42, {%r31, %r32};
	shl.b64 	%rd43, %rd72, 2;
	shr.u64 	%rd44, %rd42, 63;
	cvt.u32.u64 	%r33, %rd44;
	add.s32 	%r34, %r33, %r26;
	setp.eq.s32 	%p6, %r25, 0;
	neg.s32 	%r35, %r34;
	selp.b32 	%r46, %r34, %r35, %p6;
	setp.gt.s64 	%p7, %rd42, -1;
	mov.b64 	%rd45, 0;
	{
	.reg .u32 %r0, %r1, %r2, %r3, %a0, %a1, %a2, %a3, %b0, %b1, %b2, %b3;
	mov.b64 	{%a0,%a1}, %rd45;
	mov.b64 	{%a2,%a3}, %rd45;
	mov.b64 	{%b0,%b1}, %rd43;
	mov.b64 	{%b2,%b3}, %rd42;
	sub.cc.u32 	%r0, %a0, %b0;
	subc.cc.u32 	%r1, %a1, %b1;
	subc.cc.u32 	%r2, %a2, %b2;
	subc.u32 	%r3, %a3, %b3;
	mov.b64 	%rd46, {%r0,%r1};
	mov.b64 	%rd47, {%r2,%r3};
	}
	xor.b32  	%r36, %r25, -2147483648;
	selp.b64 	%rd73, %rd42, %rd47, %p7;
	selp.b64 	%rd14, %rd43, %rd46, %p7;
	selp.b32 	%r17, %r25, %r36, %p7;
	clz.b64 	%r37, %rd73;
	cvt.u64.u32 	%rd15, %r37;
	setp.eq.s32 	%p8, %r37, 0;
	@%p8 bra 	$L__BB6_8;
	cvt.u32.u64 	%r38, %rd15;
	and.b32  	%r39, %r38, 63;
	shl.b64 	%rd48, %rd73, %r39;
	shr.u64 	%rd49, %rd14, 1;
	not.b32 	%r40, %r38;
	and.b32  	%r41, %r40, 63;
	shr.u64 	%rd50, %rd49, %r41;
	or.b64  	%rd73, %rd48, %rd50;
$L__BB6_8:
	mov.b64 	%rd51, -3958705157555305931;
	{
	.reg .u32 %r0, %r1, %r2, %r3, %alo, %ahi, %blo, %bhi;
	mov.b64 	{%alo,%ahi}, %rd73;
	mov.b64 	{%blo,%bhi}, %rd51;
	mul.lo.u32 	%r0, %alo, %blo;
	mul.hi.u32 	%r1, %alo, %blo;
	mad.lo.cc.u32 	%r1, %alo, %bhi, %r1;
	madc.hi.u32 	%r2, %alo, %bhi, 0;
	mad.lo.cc.u32 	%r1, %ahi, %blo, %r1;
	madc.hi.cc.u32 	%r2, %ahi, %blo, %r2;
	madc.hi.u32 	%r3, %ahi, %bhi, 0;
	mad.lo.cc.u32 	%r2, %ahi, %bhi, %r2;
	addc.u32 	%r3, %r3, 0;
	mov.b64 	%rd52, {%r0,%r1};
	mov.b64 	%rd53, {%r2,%r3};
	}
	setp.gt.s64 	%p9, %rd53, 0;
	{
	.reg .u32 %r0, %r1, %r2, %r3, %a0, %a1, %a2, %a3, %b0, %b1, %b2, %b3;
	mov.b64 	{%a0,%a1}, %rd52;
	mov.b64 	{%a2,%a3}, %rd53;
	mov.b64 	{%b0,%b1}, %rd52;
	mov.b64 	{%b2,%b3}, %rd53;
	add.cc.u32 	%r0, %a0, %b0;
	addc.cc.u32 	%r1, %a1, %b1;
	addc.cc.u32 	%r2, %a2, %b2;
	addc.u32 	%r3, %a3, %b3;
	mov.b64 	%rd54, {%r0,%r1};
	mov.b64 	%rd55, {%r2,%r3};
	}
	selp.b64 	%rd56, %rd55, %rd53, %p9;
	selp.s64 	%rd57, -1, 0, %p9;
	sub.s64 	%rd58, %rd57, %rd15;
	cvt.u64.u32 	%rd59, %r17;
	shl.b64 	%rd60, %rd59, 32;
	add.s64 	%rd61, %rd56, 1;
	shr.u64 	%rd62, %rd61, 10;
	add.s64 	%rd63, %rd62, 1;
	shr.u64 	%rd64, %rd63, 1;
	shl.b64 	%rd65, %rd58, 52;
	add.s64 	%rd66, %rd65, %rd64;
	add.s64 	%rd67, %rd66, 4602678819172646912;
	or.b64  	%rd68, %rd67, %rd60;
	mov.b64 	%fd4, %rd68;
$L__BB6_9:
	st.param.f64 	[func_retval0], %fd4;
	st.param.b32 	[func_retval0+8], %r46;
	ret;

}


// ===== COMPILED SASS (sm_100) =====

	.target	sm_100

	.elftype	@"ET_EXEC"


//--------------------- .note.nv.tkinfo           --------------------------
	.section	.note.nv.tkinfo,"",@"SHT_NOTE"
	.sectionflags	@"SHF_NOTE_NV_TKINFO"
	.tkinfo
        /*0018*/ 	.word	0x00000002
        /*0030*/ 	.string	""
        /*0030*/ 	.string	"ptxas"
        /*0030*/ 	.string	"Cuda compilation tools, release 13.0, V13.0.88"
        /*0030*/ 	.string	"Build cuda_13.0.r13.0/compiler.36424714_0"
        /*0030*/ 	.string	"-arch sm_100 -m 64 "



//--------------------- .note.nv.cuinfo           --------------------------
	.section	.note.nv.cuinfo,"",@"SHT_NOTE"
	.sectionflags	@"SHF_NOTE_NV_CUINFO"
        /*0018*/ 	.short	0x0002
        /*001a*/ 	.short	0x0064
        /*001c*/ 	.short	0x0082
	.zero		2


//--------------------- .nv.info                  --------------------------
	.section	.nv.info,"",@"SHT_CUDA_INFO"
	.align	4


	//----- nvinfo : EIATTR_REGCOUNT
	.align		4
        /*0000*/ 	.byte	0x04, 0x2f
        /*0002*/ 	.short	(.L_3 - .L_2)
	.align		4
.L_2:
        /*0004*/ 	.word	index@(kick_up)
        /*0008*/ 	.word	0x0000001e


	//----- nvinfo : EIATTR_FRAME_SIZE
	.align		4
.L_3:
        /*000c*/ 	.byte	0x04, 0x11
        /*000e*/ 	.short	(.L_5 - .L_4)
	.align		4
.L_4:
        /*0010*/ 	.word	index@($kick_up$__internal_trig_reduction_slowpathd)
        /*0014*/ 	.word	0x00000028


	//----- nvinfo : EIATTR_FRAME_SIZE
	.align		4
.L_5:
        /*0018*/ 	.byte	0x04, 0x11
        /*001a*/ 	.short	(.L_7 - .L_6)
	.align		4
.L_6:
        /*001c*/ 	.word	index@(kick_up)
        /*0020*/ 	.word	0x00000028


	//----- nvinfo : EIATTR_REGCOUNT
	.align		4
.L_7:
        /*0024*/ 	.byte	0x04, 0x2f
        /*0026*/ 	.short	(.L_9 - .L_8)
	.align		4
.L_8:
        /*0028*/ 	.word	index@(kick_down)
        /*002c*/ 	.word	0x0000001e


	//----- nvinfo : EIATTR_FRAME_SIZE
	.align		4
.L_9:
        /*0030*/ 	.byte	0x04, 0x11
        /*0032*/ 	.short	(.L_11 - .L_10)
	.align		4
.L_10:
        /*0034*/ 	.word	index@($kick_down$__internal_trig_reduction_slowpathd)
        /*0038*/ 	.word	0x00000028


	//----- nvinfo : EIATTR_FRAME_SIZE
	.align		4
.L_11:
        /*003c*/ 	.byte	0x04, 0x11
        /*003e*/ 	.short	(.L_13 - .L_12)
	.align		4
.L_12:
        /*0040*/ 	.word	index@(kick_down)
        /*0044*/ 	.word	0x00000028


	//----- nvinfo : EIATTR_REGCOUNT
	.align		4
.L_13:
        /*0048*/ 	.byte	0x04, 0x2f
        /*004a*/ 	.short	(.L_15 - .L_14)
	.align		4
.L_14:
        /*004c*/ 	.word	index@(drift_up)
        /*0050*/ 	.word	0x0000000a


	//----- nvinfo : EIATTR_FRAME_SIZE
	.align		4
.L_15:
        /*0054*/ 	.byte	0x04, 0x11
        /*0056*/ 	.short	(.L_17 - .L_16)
	.align		4
.L_16:
        /*0058*/ 	.word	index@(drift_up)
        /*005c*/ 	.word	0x00000000


	//----- nvinfo : EIATTR_REGCOUNT
	.align		4
.L_17:
        /*0060*/ 	.byte	0x04, 0x2f
        /*0062*/ 	.short	(.L_19 - .L_18)
	.align		4
.L_18:
        /*0064*/ 	.word	index@(drift_down)
        /*0068*/ 	.word	0x0000000a


	//----- nvinfo : EIATTR_FRAME_SIZE
	.align		4
.L_19:
        /*006c*/ 	.byte	0x04, 0x11
        /*006e*/ 	.short	(.L_21 - .L_20)
	.align		4
.L_20:
        /*0070*/ 	.word	index@(drift_down)
        /*0074*/ 	.word	0x00000000


	//----- nvinfo : EIATTR_REGCOUNT
	.align		4
.L_21:
        /*0078*/ 	.byte	0x04, 0x2f
        /*007a*/ 	.short	(.L_23 - .L_22)
	.align		4
.L_22:
        /*007c*/ 	.word	index@(kick_drift_up_simultaneously)
        /*0080*/ 	.word	0x0000001e


	//----- nvinfo : EIATTR_FRAME_SIZE
	.align		4
.L_23:
        /*0084*/ 	.byte	0x04, 0x11
        /*0086*/ 	.short	(.L_25 - .L_24)
	.align		4
.L_24:
        /*0088*/ 	.word	index@($kick_drift_up_simultaneously$__internal_trig_reduction_slowpathd)
        /*008c*/ 	.word	0x00000028


	//----- nvinfo : EIATTR_FRAME_SIZE
	.align		4
.L_25:
        /*0090*/ 	.byte	0x04, 0x11
        /*0092*/ 	.short	(.L_27 - .L_26)
	.align		4
.L_26:
        /*0094*/ 	.word	index@(kick_drift_up_simultaneously)
        /*0098*/ 	.word	0x00000028


	//----- nvinfo : EIATTR_REGCOUNT
	.align		4
.L_27:
        /*009c*/ 	.byte	0x04, 0x2f
        /*009e*/ 	.short	(.L_29 - .L_28)
	.align		4
.L_28:
        /*00a0*/ 	.word	index@(kick_drift_down_simultaneously)
        /*00a4*/ 	.word	0x00000020


	//----- nvinfo : EIATTR_FRAME_SIZE
	.align		4
.L_29:
        /*00a8*/ 	.byte	0x04, 0x11
        /*00aa*/ 	.short	(.L_31 - .L_30)
	.align		4
.L_30:
        /*00ac*/ 	.word	index@($kick_drift_down_simultaneously$__internal_trig_reduction_slowpathd)
        /*00b0*/ 	.word	0x00000028


	//----- nvinfo : EIATTR_FRAME_SIZE
	.align		4
.L_31:
        /*00b4*/ 	.byte	0x04, 0x11
        /*00b6*/ 	.short	(.L_33 - .L_32)
	.align		4
.L_32:
        /*00b8*/ 	.word	index@(kick_drift_down_simultaneously)
        /*00bc*/ 	.word	0x00000028


	//----- nvinfo : EIATTR_MIN_STACK_SIZE
	.align		4
.L_33:
        /*00c0*/ 	.byte	0x04, 0x12
        /*00c2*/ 	.short	(.L_35 - .L_34)
	.align		4
.L_34:
        /*00c4*/ 	.word	index@(kick_drift_down_simultaneously)
        /*00c8*/ 	.word	0x00000028


	//----- nvinfo : EIATTR_MIN_STACK_SIZE
	.align		4
.L_35:
        /*00cc*/ 	.byte	0x04, 0x12
        /*00ce*/ 	.short	(.L_37 - .L_36)
	.align		4
.L_36:
        /*00d0*/ 	.word	index@(kick_drift_up_simultaneously)
        /*00d4*/ 	.word	0x00000028


	//----- nvinfo : EIATTR_MIN_STACK_SIZE
	.align		4
.L_37:
        /*00d8*/ 	.byte	0x04, 0x12
        /*00da*/ 	.short	(.L_39 - .L_38)
	.align		4
.L_38:
        /*00dc*/ 	.word	index@(drift_down)
        /*00e0*/ 	.word	0x00000000


	//----- nvinfo : EIATTR_MIN_STACK_SIZE
	.align		4
.L_39:
        /*00e4*/ 	.byte	0x04, 0x12
        /*00e6*/ 	.short	(.L_41 - .L_40)
	.align		4
.L_40:
        /*00e8*/ 	.word	index@(drift_up)
        /*00ec*/ 	.word	0x00000000


	//----- nvinfo : EIATTR_MIN_STACK_SIZE
	.align		4
.L_41:
        /*00f0*/ 	.byte	0x04, 0x12
        /*00f2*/ 	.short	(.L_43 - .L_42)
	.align		4
.L_42:
        /*00f4*/ 	.word	index@(kick_down)
        /*00f8*/ 	.word	0x00000028


	//----- nvinfo : EIATTR_MIN_STACK_SIZE
	.align		4
.L_43:
        /*00fc*/ 	.byte	0x04, 0x12
        /*00fe*/ 	.short	(.L_45 - .L_44)
	.align		4
.L_44:
        /*0100*/ 	.word	index@(kick_up)
        /*0104*/ 	.word	0x00000028
.L_45:


//--------------------- .nv.compat                --------------------------
	.section	.nv.compat,"",@"SHT_CUDA_COMPAT_INFO"
	.align	4
        /*0000*/ 	.byte	0x02, 0x09, 0x00, 0x00, 0x02, 0x02, 0x01, 0x00, 0x02, 0x05, 0x05, 0x00, 0x03, 0x07, 0x01, 0x01
        /*0010*/ 	.byte	0x02, 0x03, 0x00, 0x00, 0x02, 0x06, 0x01, 0x00, 0x04, 0x0b, 0x08, 0x00, 0x01, 0x00, 0x00, 0x00
        /*0020*/ 	.byte	0x00, 0x00, 0x00, 0x00


//--------------------- .nv.info.kick_drift_down_simultaneously --------------------------
	.section	.nv.info.kick_drift_down_simultaneously,"",@"SHT_CUDA_INFO"
	.sectionflags	@""
	.align	4


	//----- nvinfo : EIATTR_CUDA_API_VERSION
	.align		4
        /*0000*/ 	.byte	0x04, 0x37
        /*0002*/ 	.short	(.L_47 - .L_46)
.L_46:
        /*0004*/ 	.word	0x00000082


	//----- nvinfo : EIATTR_KPARAM_INFO
	.align		4
.L_47:
        /*0008*/ 	.byte	0x04, 0x17
        /*000a*/ 	.short	(.L_49 - .L_48)
.L_48:
        /*000c*/ 	.word	0x00000000
        /*0010*/ 	.short	0x0009
        /*0012*/ 	.short	0x0048
        /*0014*/ 	.byte	0x00, 0xf0, 0x21, 0x00


	//----- nvinfo : EIATTR_KPARAM_INFO
	.align		4
.L_49:
        /*0018*/ 	.byte	0x04, 0x17
        /*001a*/ 	.short	(.L_51 - .L_50)
.L_50:
        /*001c*/ 	.word	0x00000000
        /*0020*/ 	.short	0x0008
        /*0022*/ 	.short	0x0040
        /*0024*/ 	.byte	0x00, 0xf0, 0x11, 0x00


	//----- nvinfo : EIATTR_KPARAM_INFO
	.align		4
.L_51:
        /*0028*/ 	.byte	0x04, 0x17
        /*002a*/ 	.short	(.L_53 - .L_52)
.L_52:
        /*002c*/ 	.word	0x00000000
        /*0030*/ 	.short	0x0007
        /*0032*/ 	.short	0x0038
        /*0034*/ 	.byte	0x00, 0xf0, 0x21, 0x00


	//----- nvinfo : EIATTR_KPARAM_INFO
	.align		4
.L_53:
        /*0038*/ 	.byte	0x04, 0x17
        /*003a*/ 	.short	(.L_55 - .L_54)
.L_54:
        /*003c*/ 	.word	0x00000000
        /*0040*/ 	.short	0x0006
        /*0042*/ 	.short	0x0030
        /*0044*/ 	.byte	0x00, 0xf0, 0x21, 0x00


	//----- nvinfo : EIATTR_KPARAM_INFO
	.align		4
.L_55:
        /*0048*/ 	.byte	0x04, 0x17
        /*004a*/ 	.short	(.L_57 - .L_56)
.L_56:
        /*004c*/ 	.word	0x00000000
        /*0050*/ 	.short	0x0005
        /*0052*/ 	.short	0x0028
        /*0054*/ 	.byte	0x00, 0xf0, 0x21, 0x00


	//----- nvinfo : EIATTR_KPARAM_INFO
	.align		4
.L_57:
        /*0058*/ 	.byte	0x04, 0x17
        /*005a*/ 	.short	(.L_59 - .L_58)
.L_58:
        /*005c*/ 	.word	0x00000000
        /*0060*/ 	.short	0x0004
        /*0062*/ 	.short	0x0020
        /*0064*/ 	.byte	0x00, 0xf0, 0x21, 0x00


	//----- nvinfo : EIATTR_KPARAM_INFO
	.align		4
.L_59:
        /*0068*/ 	.byte	0x04, 0x17
        /*006a*/ 	.short	(.L_61 - .L_60)
.L_60:
        /*006c*/ 	.word	0x00000000
        /*0070*/ 	.short	0x0003
        /*0072*/ 	.short	0x0018
        /*0074*/ 	.byte	0x00, 0xf0, 0x21, 0x00


	//----- nvinfo : EIATTR_KPARAM_INFO
	.align		4
.L_61:
        /*0078*/ 	.byte	0x04, 0x17
        /*007a*/ 	.short	(.L_63 - .L_62)
.L_62:
        /*007c*/ 	.word	0x00000000
        /*0080*/ 	.short	0x0002
        /*0082*/ 	.short	0x0010
        /*0084*/ 	.byte	0x00, 0xf0, 0x21, 0x00


	//----- nvinfo : EIATTR_KPARAM_INFO
	.align		4
.L_63:
        /*0088*/ 	.byte	0x04, 0x17
        /*008a*/ 	.short	(.L_65 - .L_64)
.L_64:
        /*008c*/ 	.word	0x00000000
        /*0090*/ 	.short	0x0001
        /*0092*/ 	.short	0x0008
        /*0094*/ 	.byte	0x00, 0xf5, 0x21, 0x00


	//----- nvinfo : EIATTR_KPARAM_INFO
	.align		4
.L_65:
        /*0098*/ 	.byte	0x04, 0x17
        /*009a*/ 	.short	(.L_67 - .L_66)
.L_66:
        /*009c*/ 	.word	0x00000000
        /*00a0*/ 	.short	0x0000
        /*00a2*/ 	.short	0x0000
        /*00a4*/ 	.byte	0x00, 0xf5, 0x21, 0x00


	//----- nvinfo : EIATTR_SPARSE_MMA_MASK
	.align		4
.L_67:
        /*00a8*/ 	.byte	0x03, 0x50
        /*00aa*/ 	.short	0x0000


	//----- nvinfo : EIATTR_MAXREG_COUNT
	.align		4
        /*00ac*/ 	.byte	0x03, 0x1b
        /*00ae*/ 	.short	0x00ff


	//----- nvinfo : EIATTR_MERCURY_ISA_VERSION
	.align		4
        /*00b0*/ 	.byte	0x03, 0x5f
        /*00b2*/ 	.short	0x0101


	//----- nvinfo : EIATTR_VRC_CTA_INIT_COUNT
	.align		4
        /*00b4*/ 	.byte	0x02, 0x4a
	.zero		1
	.zero		1


	//----- nvinfo : EIATTR_EXIT_INSTR_OFFSETS
	.align		4
        /*00b8*/ 	.byte	0x04, 0x1c
        /*00ba*/ 	.short	(.L_69 - .L_68)


	//   ....[0]....
.L_68:
        /*00bc*/ 	.word	0x000008f0


	//----- nvinfo : EIATTR_CRS_STACK_SIZE
	.align		4
.L_69:
        /*00c0*/ 	.byte	0x04, 0x1e
        /*00c2*/ 	.short	(.L_71 - .L_70)
.L_70:
        /*00c4*/ 	.word	0x00000000


	//----- nvinfo : EIATTR_CBANK_PARAM_SIZE
	.align		4
.L_71:
        /*00c8*/ 	.byte	0x03, 0x19
        /*00ca*/ 	.short	0x0050


	//----- nvinfo : EIATTR_PARAM_CBANK
	.align		4
        /*00cc*/ 	.byte	0x04, 0x0a
        /*00ce*/ 	.short	(.L_73 - .L_72)
	.align		4
.L_72:
        /*00d0*/ 	.word	index@(.nv.constant0.kick_drift_down_simultaneously)
        /*00d4*/ 	.short	0x0380
        /*00d6*/ 	.short	0x0050


	//----- nvinfo : EIATTR_SW_WAR
	.align		4
.L_73:
        /*00d8*/ 	.byte	0x04, 0x36
        /*00da*/ 	.short	(.L_75 - .L_74)
.L_74:
        /*00dc*/ 	.word	0x00000008
.L_75:


//--------------------- .nv.info.kick_drift_up_simultaneously --------------------------
	.section	.nv.info.kick_drift_up_simultaneously,"",@"SHT_CUDA_INFO"
	.sectionflags	@""
	.align	4


	//----- nvinfo : EIATTR_CUDA_API_VERSION
	.align		4
        /*0000*/ 	.byte	0x04, 0x37
        /*0002*/ 	.short	(.L_77 - .L_76)
.L_76:
        /*0004*/ 	.word	0x00000082


	//----- nvinfo : EIATTR_KPARAM_INFO
	.align		4
.L_77:
        /*0008*/ 	.byte	0x04, 0x17
        /*000a*/ 	.short	(.L_79 - .L_78)
.L_78:
        /*000c*/ 	.word	0x00000000
        /*0010*/ 	.short	0x0009
        /*0012*/ 	.short	0x0048
        /*0014*/ 	.byte	0x00, 0xf0, 0x21, 0x00


	//----- nvinfo : EIATTR_KPARAM_INFO
	.align		4
.L_79:
        /*0018*/ 	.byte	0x04, 0x17
        /*001a*/ 	.short	(.L_81 - .L_80)
.L_80:
        /*001c*/ 	.word	0x00000000
        /*0020*/ 	.short	0x0008
        /*0022*/ 	.short	0x0040
        /*0024*/ 	.byte	0x00, 0xf0, 0x11, 0x00


	//----- nvinfo : EIATTR_KPARAM_INFO
	.align		4
.L_81:
        /*0028*/ 	.byte	0x04, 0x17
        /*002a*/ 	.short	(.L_83 - .L_82)
.L_82:
        /*002c*/ 	.word	0x00000000
        /*0030*/ 	.short	0x0007
        /*0032*/ 	.short	0x0038
        /*0034*/ 	.byte	0x00, 0xf0, 0x21, 0x00


	//----- nvinfo : EIATTR_KPARAM_INFO
	.align		4
.L_83:
        /*0038*/ 	.byte	0x04, 0x17
        /*003a*/ 	.short	(.L_85 - .L_84)
.L_84:
        /*003c*/ 	.word	0x00000000
        /*0040*/ 	.short	0x0006
        /*0042*/ 	.short	0x0030
        /*0044*/ 	.byte	0x00, 0xf0, 0x21, 0x00


	//----- nvinfo : EIATTR_KPARAM_INFO
	.align		4
.L_85:
        /*0048*/ 	.byte	0x04, 0x17
        /*004a*/ 	.short	(.L_87 - .L_86)
.L_86:
        /*004c*/ 	.word	0x00000000
        /*0050*/ 	.short	0x0005
        /*0052*/ 	.short	0x0028
        /*0054*/ 	.byte	0x00, 0xf0, 0x21, 0x00


	//----- nvinfo : EIATTR_KPARAM_INFO
	.align		4
.L_87:
        /*0058*/ 	.byte	0x04, 0x17
        /*005a*/ 	.short	(.L_89 - .L_88)
.L_88:
        /*005c*/ 	.word	0x00000000
        /*0060*/ 	.short	0x0004
        /*0062*/ 	.short	0x0020
        /*0064*/ 	.byte	0x00, 0xf0, 0x21, 0x00


	//----- nvinfo : EIATTR_KPARAM_INFO
	.align		4
.L_89:
        /*0068*/ 	.byte	0x04, 0x17
        /*006a*/ 	.short	(.L_91 - .L_90)
.L_90:
        /*006c*/ 	.word	0x00000000
        /*0070*/ 	.short	0x0003
        /*0072*/ 	.short	0x0018
        /*0074*/ 	.byte	0x00, 0xf0, 0x21, 0x00


	//----- nvinfo : EIATTR_KPARAM_INFO
	.align		4
.L_91:
        /*0078*/ 	.byte	0x04, 0x17
        /*007a*/ 	.short	(.L_93 - .L_92)
.L_92:
        /*007c*/ 	.word	0x00000000
        /*0080*/ 	.short	0x0002
        /*0082*/ 	.short	0x0010
        /*0084*/ 	.byte	0x00, 0xf0, 0x21, 0x00


	//----- nvinfo : EIATTR_KPARAM_INFO
	.align		4
.L_93:
        /*0088*/ 	.byte	0x04, 0x17
        /*008a*/ 	.short	(.L_95 - .L_94)
.L_94:
        /*008c*/ 	.word	0x00000000
        /*0090*/ 	.short	0x0001
        /*0092*/ 	.short	0x0008
        /*0094*/ 	.byte	0x00, 0xf5, 0x21, 0x00


	//----- nvinfo : EIATTR_KPARAM_INFO
	.align		4
.L_95:
        /*0098*/ 	.byte	0x04, 0x17
        /*009a*/ 	.short	(.L_97 - .L_96)
.L_96:
        /*009c*/ 	.word	0x00000000
        /*00a0*/ 	.short	0x0000
        /*00a2*/ 	.short	0x0000
        /*00a4*/ 	.byte	0x00, 0xf5, 0x21, 0x00


	//----- nvinfo : EIATTR_SPARSE_MMA_MASK
	.align		4
.L_97:
        /*00a8*/ 	.byte	0x03, 0x50
        /*00aa*/ 	.short	0x0000


	//----- nvinfo : EIATTR_MAXREG_COUNT
	.align		4
        /*00ac*/ 	.byte	0x03, 0x1b
        /*00ae*/ 	.short	0x00ff


	//----- nvinfo : EIATTR_MERCURY_ISA_VERSION
	.align		4
        /*00b0*/ 	.byte	0x03, 0x5f
        /*00b2*/ 	.short	0x0101


	//----- nvinfo : EIATTR_VRC_CTA_INIT_COUNT
	.align		4
        /*00b4*/ 	.byte	0x02, 0x4a
	.zero		1
	.zero		1


	//----- nvinfo : EIATTR_EXIT_INSTR_OFFSETS
	.align		4
        /*00b8*/ 	.byte	0x04, 0x1c
        /*00ba*/ 	.short	(.L_99 - .L_98)


	//   ....[0]....
.L_98:
        /*00bc*/ 	.word	0x00000910


	//----- nvinfo : EIATTR_CRS_STACK_SIZE
	.align		4
.L_99:
        /*00c0*/ 	.byte	0x04, 0x1e
        /*00c2*/ 	.short	(.L_101 - .L_100)
.L_100:
        /*00c4*/ 	.word	0x00000000


	//----- nvinfo : EIATTR_CBANK_PARAM_SIZE
	.align		4
.L_101:
        /*00c8*/ 	.byte	0x03, 0x19
        /*00ca*/ 	.short	0x0050


	//----- nvinfo : EIATTR_PARAM_CBANK
	.align		4
        /*00cc*/ 	.byte	0x04, 0x0a
        /*00ce*/ 	.short	(.L_103 - .L_102)
	.align		4
.L_102:
        /*00d0*/ 	.word	index@(.nv.constant0.kick_drift_up_simultaneously)
        /*00d4*/ 	.short	0x0380
        /*00d6*/ 	.short	0x0050


	//----- nvinfo : EIATTR_SW_WAR
	.align		4
.L_103:
        /*00d8*/ 	.byte	0x04, 0x36
        /*00da*/ 	.short	(.L_105 - .L_104)
.L_104:
        /*00dc*/ 	.word	0x00000008
.L_105:


//--------------------- .nv.info.drift_down       --------------------------
	.section	.nv.info.drift_down,"",@"SHT_CUDA_INFO"
	.sectionflags	@""
	.align	4


	//----- nvinfo : EIATTR_CUDA_API_VERSION
	.align		4
        /*0000*/ 	.byte	0x04, 0x37
        /*0002*/ 	.short	(.L_107 - .L_106)
.L_106:
        /*0004*/ 	.word	0x00000082


	//----- nvinfo : EIATTR_KPARAM_INFO
	.align		4
.L_107:
        /*0008*/ 	.byte	0x04, 0x17
        /*000a*/ 	.short	(.L_109 - .L_108)
.L_108:
        /*000c*/ 	.word	0x00000000
        /*0010*/ 	.short	0x0003
        /*0012*/ 	.short	0x0018
        /*0014*/ 	.byte	0x00, 0xf0, 0x11, 0x00


	//----- nvinfo : EIATTR_KPARAM_INFO
	.align		4
.L_109:
        /*0018*/ 	.byte	0x04, 0x17
        /*001a*/ 	.short	(.L_111 - .L_110)
.L_110:
        /*001c*/ 	.word	0x00000000
        /*0020*/ 	.short	0x0002
        /*0022*/ 	.short	0x0010
        /*0024*/ 	.byte	0x00, 0xf0, 0x21, 0x00


	//----- nvinfo : EIATTR_KPARAM_INFO
	.align		4
.L_111:
        /*0028*/ 	.byte	0x04, 0x17
        /*002a*/ 	.short	(.L_113 - .L_112)
.L_112:
        /*002c*/ 	.word	0x00000000
        /*0030*/ 	.short	0x0001
        /*0032*/ 	.short	0x0008
        /*0034*/ 	.byte	0x00, 0xf5, 0x21, 0x00


	//----- nvinfo : EIATTR_KPARAM_INFO
	.align		4
.L_113:
        /*0038*/ 	.byte	0x04, 0x17
        /*003a*/ 	.short	(.L_115 - .L_114)
.L_114:
        /*003c*/ 	.word	0x00000000
        /*0040*/ 	.short	0x0000
        /*0042*/ 	.short	0x0000
        /*0044*/ 	.byte	0x00, 0xf5, 0x21, 0x00


	//----- nvinfo : EIATTR_SPARSE_MMA_MASK
	.align		4
.L_115:
        /*0048*/ 	.byte	0x03, 0x50
        /*004a*/ 	.short	0x0000


	//----- nvinfo : EIATTR_MAXREG_COUNT
	.align		4
        /*004c*/ 	.byte	0x03, 0x1b
        /*004e*/ 	.short	0x00ff


	//----- nvinfo : EIATTR_MERCURY_ISA_VERSION
	.align		4
        /*0050*/ 	.byte	0x03, 0x5f
        /*0052*/ 	.short	0x0101


	//----- nvinfo : EIATTR_VRC_CTA_INIT_COUNT
	.align		4
        /*0054*/ 	.byte	0x02, 0x4a
	.zero		1
	.zero		1


	//----- nvinfo : EIATTR_EXIT_INSTR_OFFSETS
	.align		4
        /*0058*/ 	.byte	0x04, 0x1c
        /*005a*/ 	.short	(.L_117 - .L_116)


	//   ....[0]....
.L_116:
        /*005c*/ 	.word	0x000000f0


	//----- nvinfo : EIATTR_CBANK_PARAM_SIZE
	.align		4
.L_117:
        /*0060*/ 	.byte	0x03, 0x19
        /*0062*/ 	.short	0x001c


	//----- nvinfo : EIATTR_PARAM_CBANK
	.align		4
        /*0064*/ 	.byte	0x04, 0x0a
        /*0066*/ 	.short	(.L_119 - .L_118)
	.align		4
.L_118:
        /*0068*/ 	.word	index@(.nv.constant0.drift_down)
        /*006c*/ 	.short	0x0380
        /*006e*/ 	.short	0x001c


	//----- nvinfo : EIATTR_SW_WAR
	.align		4
.L_119:
        /*0070*/ 	.byte	0x04, 0x36
        /*0072*/ 	.short	(.L_121 - .L_120)
.L_120:
        /*0074*/ 	.word	0x00000008
.L_121:


//--------------------- .nv.info.drift_up         --------------------------
	.section	.nv.info.drift_up,"",@"SHT_CUDA_INFO"
	.sectionflags	@""
	.align	4


	//----- nvinfo : EIATTR_CUDA_API_VERSION
	.align		4
        /*0000*/ 	.byte	0x04, 0x37
        /*0002*/ 	.short	(.L_123 - .L_122)
.L_122:
        /*0004*/ 	.word	0x00000082


	//----- nvinfo : EIATTR_KPARAM_INFO
	.align		4
.L_123:
        /*0008*/ 	.byte	0x04, 0x17
        /*000a*/ 	.short	(.L_125 - .L_124)
.L_124:
        /*000c*/ 	.word	0x00000000
        /*0010*/ 	.short	0x0003
        /*0012*/ 	.short	0x0018
        /*0014*/ 	.byte	0x00, 0xf0, 0x11, 0x00


	//----- nvinfo : EIATTR_KPARAM_INFO
	.align		4
.L_125:
        /*0018*/ 	.byte	0x04, 0x17
        /*001a*/ 	.short	(.L_127 - .L_126)
.L_126:
        /*001c*/ 	.word	0x00000000
        /*0020*/ 	.short	0x0002
        /*0022*/ 	.short	0x0010
        /*0024*/ 	.byte	0x00, 0xf0, 0x21, 0x00


	//----- nvinfo : EIATTR_KPARAM_INFO
	.align		4
.L_127:
        /*0028*/ 	.byte	0x04, 0x17
        /*002a*/ 	.short	(.L_129 - .L_128)
.L_128:
        /*002c*/ 	.word	0x00000000
        /*0030*/ 	.short	0x0001
        /*0032*/ 	.short	0x0008
        /*0034*/ 	.byte	0x00, 0xf5, 0x21, 0x00


	//----- nvinfo : EIATTR_KPARAM_INFO
	.align		4
.L_129:
        /*0038*/ 	.byte	0x04, 0x17
        /*003a*/ 	.short	(.L_131 - .L_130)
.L_130:
        /*003c*/ 	.word	0x00000000
        /*0040*/ 	.short	0x0000
        /*0042*/ 	.short	0x0000
        /*0044*/ 	.byte	0x00, 0xf5, 0x21, 0x00


	//----- nvinfo : EIATTR_SPARSE_MMA_MASK
	.align		4
.L_131:
        /*0048*/ 	.byte	0x03, 0x50
        /*004a*/ 	.short	0x0000


	//----- nvinfo : EIATTR_MAXREG_COUNT
	.align		4
        /*004c*/ 	.byte	0x03, 0x1b
        /*004e*/ 	.short	0x00ff


	//----- nvinfo : EIATTR_MERCURY_ISA_VERSION
	.align		4
        /*0050*/ 	.byte	0x03, 0x5f
        /*0052*/ 	.short	0x0101


	//----- nvinfo : EIATTR_VRC_CTA_INIT_COUNT
	.align		4
        /*0054*/ 	.byte	0x02, 0x4a
	.zero		1
	.zero		1


	//----- nvinfo : EIATTR_EXIT_INSTR_OFFSETS
	.align		4
        /*0058*/ 	.byte	0x04, 0x1c
        /*005a*/ 	.short	(.L_133 - .L_132)


	//   ....[0]....
.L_132:
        /*005c*/ 	.word	0x000000f0


	//----- nvinfo : EIATTR_CBANK_PARAM_SIZE
	.align		4
.L_133:
        /*0060*/ 	.byte	0x03, 0x19
        /*0062*/ 	.short	0x001c


	//----- nvinfo : EIATTR_PARAM_CBANK
	.align		4
        /*0064*/ 	.byte	0x04, 0x0a
        /*0066*/ 	.short	(.L_135 - .L_134)
	.align		4
.L_134:
        /*0068*/ 	.word	index@(.nv.constant0.drift_up)
        /*006c*/ 	.short	0x0380
        /*006e*/ 	.short	0x001c


	//----- nvinfo : EIATTR_SW_WAR
	.align		4
.L_135:
        /*0070*/ 	.byte	0x04, 0x36
        /*0072*/ 	.short	(.L_137 - .L_136)
.L_136:
        /*0074*/ 	.word	0x00000008
.L_137:


//--------------------- .nv.info.kick_down        --------------------------
	.section	.nv.info.kick_down,"",@"SHT_CUDA_INFO"
	.sectionflags	@""
	.align	4


	//----- nvinfo : EIATTR_CUDA_API_VERSION
	.align		4
        /*0000*/ 	.byte	0x04, 0x37
        /*0002*/ 	.short	(.L_139 - .L_138)
.L_138:
        /*0004*/ 	.word	0x00000082


	//----- nvinfo : EIATTR_KPARAM_INFO
	.align		4
.L_139:
        /*0008*/ 	.byte	0x04, 0x17
        /*000a*/ 	.short	(.L_141 - .L_140)
.L_140:
        /*000c*/ 	.word	0x00000000
        /*0010*/ 	.short	0x0008
        /*0012*/ 	.short	0x0040
        /*0014*/ 	.byte	0x00, 0xf0, 0x21, 0x00


	//----- nvinfo : EIATTR_KPARAM_INFO
	.align		4
.L_141:
        /*0018*/ 	.byte	0x04, 0x17
        /*001a*/ 	.short	(.L_143 - .L_142)
.L_142:
        /*001c*/ 	.word	0x00000000
        /*0020*/ 	.short	0x0007
        /*0022*/ 	.short	0x0038
        /*0024*/ 	.byte	0x00, 0xf0, 0x11, 0x00


	//----- nvinfo : EIATTR_KPARAM_INFO
	.align		4
.L_143:
        /*0028*/ 	.byte	0x04, 0x17
        /*002a*/ 	.short	(.L_145 - .L_144)
.L_144:
        /*002c*/ 	.word	0x00000000
        /*0030*/ 	.short	0x0006
        /*0032*/ 	.short	0x0030
        /*0034*/ 	.byte	0x00, 0xf0, 0x21, 0x00


	//----- nvinfo : EIATTR_KPARAM_INFO
	.align		4
.L_145:
        /*0038*/ 	.byte	0x04, 0x17
        /*003a*/ 	.short	(.L_147 - .L_146)
.L_146:
        /*003c*/ 	.word	0x00000000
        /*0040*/ 	.short	0x0005
        /*0042*/ 	.short	0x0028
        /*0044*/ 	.byte	0x00, 0xf0, 0x21, 0x00


	//----- nvinfo : EIATTR_KPARAM_INFO
	.align		4
.L_147:
        /*0048*/ 	.byte	0x04, 0x17
        /*004a*/ 	.short	(.L_149 - .L_148)
.L_148:
        /*004c*/ 	.word	0x00000000
        /*0050*/ 	.short	0x0004
        /*0052*/ 	.short	0x0020
        /*0054*/ 	.byte	0x00, 0xf0, 0x21, 0x00


	//----- nvinfo : EIATTR_KPARAM_INFO
	.align		4
.L_149:
        /*0058*/ 	.byte	0x04, 0x17
        /*005a*/ 	.short	(.L_151 - .L_150)
.L_150:
        /*005c*/ 	.word	0x00000000
        /*0060*/ 	.short	0x0003
        /*0062*/ 	.short	0x0018
        /*0064*/ 	.byte	0x00, 0xf0, 0x21, 0x00


	//----- nvinfo : EIATTR_KPARAM_INFO
	.align		4
.L_151:
        /*0068*/ 	.byte	0x04, 0x17
        /*006a*/ 	.short	(.L_153 - .L_152)
.L_152:
        /*006c*/ 	.word	0x00000000
        /*0070*/ 	.short	0x0002
        /*0072*/ 	.short	0x0010
        /*0074*/ 	.byte	0x00, 0xf0, 0x21, 0x00


	//----- nvinfo : EIATTR_KPARAM_INFO
	.align		4
.L_153:
        /*0078*/ 	.byte	0x04, 0x17
        /*007a*/ 	.short	(.L_155 - .L_154)
.L_154:
        /*007c*/ 	.word	0x00000000
        /*0080*/ 	.short	0x0001
        /*0082*/ 	.short	0x0008
        /*0084*/ 	.byte	0x00, 0xf5, 0x21, 0x00


	//----- nvinfo : EIATTR_KPARAM_INFO
	.align		4
.L_155:
        /*0088*/ 	.byte	0x04, 0x17
        /*008a*/ 	.short	(.L_157 - .L_156)
.L_156:
        /*008c*/ 	.word	0x00000000
        /*0090*/ 	.short	0x0000
        /*0092*/ 	.short	0x0000
        /*0094*/ 	.byte	0x00, 0xf5, 0x21, 0x00


	//----- nvinfo : EIATTR_SPARSE_MMA_MASK
	.align		4
.L_157:
        /*0098*/ 	.byte	0x03, 0x50
        /*009a*/ 	.short	0x0000


	//----- nvinfo : EIATTR_MAXREG_COUNT
	.align		4
        /*009c*/ 	.byte	0x03, 0x1b
        /*009e*/ 	.short	0x00ff


	//----- nvinfo : EIATTR_MERCURY_ISA_VERSION
	.align		4
        /*00a0*/ 	.byte	0x03, 0x5f
        /*00a2*/ 	.short	0x0101


	//----- nvinfo : EIATTR_VRC_CTA_INIT_COUNT
	.align		4
        /*00a4*/ 	.byte	0x02, 0x4a
	.zero		1
	.zero		1


	//----- nvinfo : EIATTR_EXIT_INSTR_OFFSETS
	.align		4
        /*00a8*/ 	.byte	0x04, 0x1c
        /*00aa*/ 	.short	(.L_159 - .L_158)


	//   ....[0]....
.L_158:
        /*00ac*/ 	.word	0x00000870


	//----- nvinfo : EIATTR_CRS_STACK_SIZE
	.align		4
.L_159:
        /*00b0*/ 	.byte	0x04, 0x1e
        /*00b2*/ 	.short	(.L_161 - .L_160)
.L_160:
        /*00b4*/ 	.word	0x00000000


	//----- nvinfo : EIATTR_CBANK_PARAM_SIZE
	.align		4
.L_161:
        /*00b8*/ 	.byte	0x03, 0x19
        /*00ba*/ 	.short	0x0048


	//----- nvinfo : EIATTR_PARAM_CBANK
	.align		4
        /*00bc*/ 	.byte	0x04, 0x0a
        /*00be*/ 	.short	(.L_163 - .L_162)
	.align		4
.L_162:
        /*00c0*/ 	.word	index@(.nv.constant0.kick_down)
        /*00c4*/ 	.short	0x0380
        /*00c6*/ 	.short	0x0048


	//----- nvinfo : EIATTR_SW_WAR
	.align		4
.L_163:
        /*00c8*/ 	.byte	0x04, 0x36
        /*00ca*/ 	.short	(.L_165 - .L_164)
.L_164:
        /*00cc*/ 	.word	0x00000008
.L_165:


//--------------------- .nv.info.kick_up          --------------------------
	.section	.nv.info.kick_up,"",@"SHT_CUDA_INFO"
	.sectionflags	@""
	.align	4


	//----- nvinfo : EIATTR_CUDA_API_VERSION
	.align		4
        /*0000*/ 	.byte	0x04, 0x37
        /*0002*/ 	.short	(.L_167 - .L_166)
.L_166:
        /*0004*/ 	.word	0x00000082


	//----- nvinfo : EIATTR_KPARAM_INFO
	.align		4
.L_167:
        /*0008*/ 	.byte	0x04, 0x17
        /*000a*/ 	.short	(.L_169 - .L_168)
.L_168:
        /*000c*/ 	.word	0x00000000
        /*0010*/ 	.short	0x0008
        /*0012*/ 	.short	0x0040
        /*0014*/ 	.byte	0x00, 0xf0, 0x21, 0x00


	//----- nvinfo : EIATTR_KPARAM_INFO
	.align		4
.L_169:
        /*0018*/ 	.byte	0x04, 0x17
        /*001a*/ 	.short	(.L_171 - .L_170)
.L_170:
        /*001c*/ 	.word	0x00000000
        /*0020*/ 	.short	0x0007
        /*0022*/ 	.short	0x0038
        /*0024*/ 	.byte	0x00, 0xf0, 0x11, 0x00


	//----- nvinfo : EIATTR_KPARAM_INFO
	.align		4
.L_171:
        /*0028*/ 	.byte	0x04, 0x17
        /*002a*/ 	.short	(.L_173 - .L_172)
.L_172:
        /*002c*/ 	.word	0x00000000
        /*0030*/ 	.short	0x0006
        /*0032*/ 	.short	0x0030
        /*0034*/ 	.byte	0x00, 0xf0, 0x21, 0x00


	//----- nvinfo : EIATTR_KPARAM_INFO
	.align		4
.L_173:
        /*0038*/ 	.byte	0x04, 0x17
        /*003a*/ 	.short	(.L_175 - .L_174)
.L_174:
        /*003c*/ 	.word	0x00000000
        /*0040*/ 	.short	0x0005
        /*0042*/ 	.short	0x0028
        /*0044*/ 	.byte	0x00, 0xf0, 0x21, 0x00


	//----- nvinfo : EIATTR_KPARAM_INFO
	.align		4
.L_175:
        /*0048*/ 	.byte	0x04, 0x17
        /*004a*/ 	.short	(.L_177 - .L_176)
.L_176:
        /*004c*/ 	.word	0x00000000
        /*0050*/ 	.short	0x0004
        /*0052*/ 	.short	0x0020
        /*0054*/ 	.byte	0x00, 0xf0, 0x21, 0x00


	//----- nvinfo : EIATTR_KPARAM_INFO
	.align		4
.L_177:
        /*0058*/ 	.byte	0x04, 0x17
        /*005a*/ 	.short	(.L_179 - .L_178)
.L_178:
        /*005c*/ 	.word	0x00000000
        /*0060*/ 	.short	0x0003
        /*0062*/ 	.short	0x0018
        /*0064*/ 	.byte	0x00, 0xf0, 0x21, 0x00


	//----- nvinfo : EIATTR_KPARAM_INFO
	.align		4
.L_179:
        /*0068*/ 	.byte	0x04, 0x17
        /*006a*/ 	.short	(.L_181 - .L_180)
.L_180:
        /*006c*/ 	.word	0x00000000
        /*0070*/ 	.short	0x0002
        /*0072*/ 	.short	0x0010
        /*0074*/ 	.byte	0x00, 0xf0, 0x21, 0x00


	//----- nvinfo : EIATTR_KPARAM_INFO
	.align		4
.L_181:
        /*0078*/ 	.byte	0x04, 0x17
        /*007a*/ 	.short	(.L_183 - .L_182)
.L_182:
        /*007c*/ 	.word	0x00000000
        /*0080*/ 	.short	0x0001
        /*0082*/ 	.short	0x0008
        /*0084*/ 	.byte	0x00, 0xf5, 0x21, 0x00


	//----- nvinfo : EIATTR_KPARAM_INFO
	.align		4
.L_183:
        /*0088*/ 	.byte	0x04, 0x17
        /*008a*/ 	.short	(.L_185 - .L_184)
.L_184:
        /*008c*/ 	.word	0x00000000
        /*0090*/ 	.short	0x0000
        /*0092*/ 	.short	0x0000
        /*0094*/ 	.byte	0x00, 0xf5, 0x21, 0x00


	//----- nvinfo : EIATTR_SPARSE_MMA_MASK
	.align		4
.L_185:
        /*0098*/ 	.byte	0x03, 0x50
        /*009a*/ 	.short	0x0000


	//----- nvinfo : EIATTR_MAXREG_COUNT
	.align		4
        /*009c*/ 	.byte	0x03, 0x1b
        /*009e*/ 	.short	0x00ff


	//----- nvinfo : EIATTR_MERCURY_ISA_VERSION
	.align		4
        /*00a0*/ 	.byte	0x03, 0x5f
        /*00a2*/ 	.short	0x0101


	//----- nvinfo : EIATTR_VRC_CTA_INIT_COUNT
	.align		4
        /*00a4*/ 	.byte	0x02, 0x4a
	.zero		1
	.zero		1


	//----- nvinfo : EIATTR_EXIT_INSTR_OFFSETS
	.align		4
        /*00a8*/ 	.byte	0x04, 0x1c
        /*00aa*/ 	.short	(.L_187 - .L_186)


	//   ....[0]....
.L_186:
        /*00ac*/ 	.word	0x00000870


	//----- nvinfo : EIATTR_CRS_STACK_SIZE
	.align		4
.L_187:
        /*00b0*/ 	.byte	0x04, 0x1e
        /*00b2*/ 	.short	(.L_189 - .L_188)
.L_188:
        /*00b4*/ 	.word	0x00000000


	//----- nvinfo : EIATTR_CBANK_PARAM_SIZE
	.align		4
.L_189:
        /*00b8*/ 	.byte	0x03, 0x19
        /*00ba*/ 	.short	0x0048


	//----- nvinfo : EIATTR_PARAM_CBANK
	.align		4
        /*00bc*/ 	.byte	0x04, 0x0a
        /*00be*/ 	.short	(.L_191 - .L_190)
	.align		4
.L_190:
        /*00c0*/ 	.word	index@(.nv.constant0.kick_up)
        /*00c4*/ 	.short	0x0380
        /*00c6*/ 	.short	0x0048


	//----- nvinfo : EIATTR_SW_WAR
	.align		4
.L_191:
        /*00c8*/ 	.byte	0x04, 0x36
        /*00ca*/ 	.short	(.L_193 - .L_192)
.L_192:
        /*00cc*/ 	.word	0x00000008
.L_193:


//--------------------- .nv.callgraph             --------------------------
	.section	.nv.callgraph,"",@"SHT_CUDA_CALLGRAPH"
	.align	4
	.sectionentsize	8
	.align		4
        /*0000*/ 	.word	0x00000000
	.align		4
        /*0004*/ 	.word	0xffffffff
	.align		4
        /*0008*/ 	.word	0x00000000
	.align		4
        /*000c*/ 	.word	0xfffffffe
	.align		4
        /*0010*/ 	.word	0x00000000
	.align		4
        /*0014*/ 	.word	0xfffffffd
	.align		4
        /*0018*/ 	.word	0x00000000
	.align		4
        /*001c*/ 	.word	0xfffffffc


//--------------------- .nv.constant4             --------------------------
	.section	.nv.constant4,"a",@progbits
	.align	8
	.align		8
.nv.constant4:
        /*0000*/ 	.dword	__cudart_i2opi_d
	.align		8
        /*0008*/ 	.dword	__cudart_sin_cos_coeffs


//--------------------- .text.kick_drift_down_simultaneously --------------------------
	.section	.text.kick_drift_down_simultaneously,"ax",@progbits
	.align	128
        .global         kick_drift_down_simultaneously
        .type           kick_drift_down_simultaneously,@function
        .size           kick_drift_down_simultaneously,(.L_x_50 - kick_drift_down_simultaneously)
        .other          kick_drift_down_simultaneously,@"STO_CUDA_ENTRY STV_DEFAULT"
kick_drift_down_simultaneously:
.text.kick_drift_down_simultaneously:
[----:B------:R-:W0:Y:S01]  /*0000*/  LDC R1, c[0x0][0x37c] ;  /* 0x0000df00ff017b82 */ /* 0x000e220000000800 */
[----:B------:R-:W1:Y:S07]  /*0010*/  S2R R14, SR_TID.X ;  /* 0x00000000000e7919 */ /* 0x000e6e0000002100 */
[----:B------:R-:W2:Y:S01]  /*0020*/  LDC.64 R2, c[0x0][0x380] ;  /* 0x0000e000ff027b82 */ /* 0x000ea20000000a00 */
[----:B------:R-:W1:Y:S01]  /*0030*/  LDCU UR6, c[0x0][0x360] ;  /* 0x00006c00ff0677ac */ /* 0x000e620008000800 */
[----:B0-----:R-:W-:Y:S01]  /*0040*/  VIADD R1, R1, 0xffffffd8 ;  /* 0xffffffd801017836 */ /* 0x001fe20000000000 */
[----:B------:R-:W1:Y:S01]  /*0050*/  S2R R5, SR_CTAID.X ;  /* 0x0000000000057919 */ /* 0x000e620000002500 */
[----:B------:R-:W0:Y:S01]  /*0060*/  LDCU.64 UR4, c[0x0][0x358] ;  /* 0x00006b00ff0477ac */ /* 0x000e220008000a00 */
[----:B-1----:R-:W-:Y:S01]  /*0070*/  IMAD R14, R5, UR6, R14 ;  /* 0x00000006050e7c24 */ /* 0x002fe2000f8e020e */
[----:B------:R-:W1:Y:S03]  /*0080*/  LDCU.64 UR6, c[0x0][0x3a8] ;  /* 0x00007500ff0677ac */ /* 0x000e660008000a00 */
[----:B--2---:R-:W-:-:S05]  /*0090*/  IMAD.WIDE R2, R14, 0x8, R2 ;  /* 0x000000080e027825 */ /* 0x004fca00078e0202 */
[----:B0-----:R-:W1:Y:S01]  /*00a0*/  LDG.E.64 R6, desc[UR4][R2.64] ;  /* 0x0000000402067981 */ /* 0x001e62000c1e1b00 */
[----:B------:R-:W-:Y:S01]  /*00b0*/  BSSY.RECONVERGENT B0, `(.L_x_0) ;  /* 0x000001c000007945 */ /* 0x000fe20003800200 */
[----:B-1----:R-:W-:-:S08]  /*00c0*/  DADD R6, R6, UR6 ;  /* 0x0000000606067e29 */ /* 0x002fd00008000000 */
[----:B------:R-:W-:-:S14]  /*00d0*/  DSETP.NEU.AND P0, PT, |R6|, +INF , PT ;  /* 0x7ff000000600742a */ /* 0x000fdc0003f0d200 */
[----:B------:R-:W-:Y:S01]  /*00e0*/  @!P0 DMUL R4, RZ, R6 ;  /* 0x00000006ff048228 */ /* 0x000fe20000000000 */
[----:B------:R-:W-:Y:S01]  /*00f0*/  @!P0 IMAD.MOV.U32 R0, RZ, RZ, RZ ;  /* 0x000000ffff008224 */ /* 0x000fe200078e00ff */
[----:B------:R-:W-:Y:S09]  /*0100*/  @!P0 BRA `(.L_x_1) ;  /* 0x0000000000588947 */ /* 0x000ff20003800000 */
[----:B------:R-:W-:Y:S01]  /*0110*/  UMOV UR6, 0x6dc9c883 ;  /* 0x6dc9c88300067882 */ /* 0x000fe20000000000 */
[----:B------:R-:W-:Y:S01]  /*0120*/  UMOV UR7, 0x3fe45f30 ;  /* 0x3fe45f3000077882 */ /* 0x000fe20000000000 */
[C---:B------:R-:W-:Y:S02]  /*0130*/  DSETP.GE.AND P0, PT, |R6|.reuse, 2.14748364800000000000e+09, PT ;  /* 0x41e000000600742a */ /* 0x040fe40003f06200 */
[----:B------:R-:W-:Y:S01]  /*0140*/  DMUL R8, R6, UR6 ;  /* 0x0000000606087c28 */ /* 0x000fe20008000000 */
[----:B------:R-:W-:Y:S01]  /*0150*/  UMOV UR6, 0x54442d18 ;  /* 0x54442d1800067882 */ /* 0x000fe20000000000 */
[----:B------:R-:W-:-:S04]  /*0160*/  UMOV UR7, 0x3ff921fb ;  /* 0x3ff921fb00077882 */ /* 0x000fc80000000000 */
[----:B------:R-:W0:Y:S08]  /*0170*/  F2I.F64 R0, R8 ;  /* 0x0000000800007311 */ /* 0x000e300000301100 */
[----:B0-----:R-:W0:Y:S02]  /*0180*/  I2F.F64 R4, R0 ;  /* 0x0000000000047312 */ /* 0x001e240000201c00 */
[----:B0-----:R-:W-:Y:S01]  /*0190*/  DFMA R10, R4, -UR6, R6 ;  /* 0x80000006040a7c2b */ /* 0x001fe20008000006 */
[----:B------:R-:W-:Y:S01]  /*01a0*/  UMOV UR6, 0x33145c00 ;  /* 0x33145c0000067882 */ /* 0x000fe20000000000 */
[----:B------:R-:W-:-:S06]  /*01b0*/  UMOV UR7, 0x3c91a626 ;  /* 0x3c91a62600077882 */ /* 0x000fcc0000000000 */
[----:B------:R-:W-:Y:S01]  /*01c0*/  DFMA R10, R4, -UR6, R10 ;  /* 0x80000006040a7c2b */ /* 0x000fe2000800000a */
[----:B------:R-:W-:Y:S01]  /*01d0*/  UMOV UR6, 0x252049c0 ;  /* 0x252049c000067882 */ /* 0x000fe20000000000 */
[----:B------:R-:W-:-:S06]  /*01e0*/  UMOV UR7, 0x397b839a ;  /* 0x397b839a00077882 */ /* 0x000fcc0000000000 */
[----:B------:R-:W-:Y:S01]  /*01f0*/  DFMA R4, R4, -UR6, R10 ;  /* 0x8000000604047c2b */ /* 0x000fe2000800000a */
[----:B------:R-:W-:Y:S10]  /*0200*/  @!P0 BRA `(.L_x_1) ;  /* 0x0000000000188947 */ /* 0x000ff40003800000 */
[----:B------:R-:W-:Y:S01]  /*0210*/  IMAD.MOV.U32 R8, RZ, RZ, R6 ;  /* 0x000000ffff087224 */ /* 0x000fe200078e0006 */
[----:B------:R-:W-:Y:S01]  /*0220*/  MOV R16, 0x250 ;  /* 0x0000025000107802 */ /* 0x000fe20000000f00 */
[----:B------:R-:W-:-:S07]  /*0230*/  IMAD.MOV.U32 R19, RZ, RZ, R7 ;  /* 0x000000ffff137224 */ /* 0x000fce00078e0007 */
[----:B------:R-:W-:Y:S05]  /*0240*/  CALL.REL.NOINC `($kick_drift_down_simultaneously$__internal_trig_reduction_slowpathd) ;  /* 0x0000000400ac7944 */ /* 0x000fea0003c00000 */
[----:B------:R-:W-:Y:S02]  /*0250*/  IMAD.MOV.U32 R4, RZ, RZ, R8 ;  /* 0x000000ffff047224 */ /* 0x000fe400078e0008 */
[----:B------:R-:W-:-:S07]  /*0260*/  IMAD.MOV.U32 R5, RZ, RZ, R9 ;  /* 0x000000ffff057224 */ /* 0x000fce00078e0009 */
.L_x_1:
[----:B------:R-:W-:Y:S05]  /*0270*/  BSYNC.RECONVERGENT B0 ;  /* 0x0000000000007941 */ /* 0x000fea0003800200 */
.L_x_0:
[----:B------:R-:W0:Y:S01]  /*0280*/  LDCU.64 UR6, c[0x4][0x8] ;  /* 0x01000100ff0677ac */ /* 0x000e220008000a00 */
[C---:B------:R-:W-:Y:S01]  /*0290*/  IMAD.SHL.U32 R8, R0.reuse, 0x40, RZ ;  /* 0x0000004000087824 */ /* 0x040fe200078e00ff */
[----:B------:R-:W-:Y:S01]  /*02a0*/  LOP3.LUT R12, R0, 0x1, RZ, 0xc0, !PT ;  /* 0x00000001000c7812 */ /* 0x000fe200078ec0ff */
[----:B------:R-:W-:Y:S01]  /*02b0*/  IMAD.MOV.U32 R26, RZ, RZ, 0x20fd8164 ;  /* 0x20fd8164ff1a7424 */ /* 0x000fe200078e00ff */
[----:B------:R-:W1:Y:S02]  /*02c0*/  LDCU.128 UR8, c[0x0][0x3b0] ;  /* 0x00007600ff0877ac */ /* 0x000e640008000c00 */
[----:B------:R-:W-:-:S04]  /*02d0*/  LOP3.LUT R8, R8, 0x40, RZ, 0xc0, !PT ;  /* 0x0000004008087812 */ /* 0x000fc800078ec0ff */
[----:B0-----:R-:W-:-:S05]  /*02e0*/  IADD3 R24, P0, PT, R8, UR6, RZ ;  /* 0x0000000608187c10 */ /* 0x001fca000ff1e0ff */
[----:B------:R-:W-:Y:S01]  /*02f0*/  IMAD.X R25, RZ, RZ, UR7, P0 ;  /* 0x00000007ff197e24 */ /* 0x000fe200080e06ff */
[----:B------:R-:W0:Y:S04]  /*0300*/  LDCU.64 UR6, c[0x0][0x398] ;  /* 0x00007300ff0677ac */ /* 0x000e280008000a00 */
[----:B------:R-:W2:Y:S04]  /*0310*/  LDG.E.128.CONSTANT R8, desc[UR4][R24.64] ;  /* 0x0000000418087981 */ /* 0x000ea8000c1e9d00 */
[----:B------:R-:W3:Y:S04]  /*0320*/  LDG.E.128.CONSTANT R16, desc[UR4][R24.64+0x10] ;  /* 0x0000100418107981 */ /* 0x000ee8000c1e9d00 */
[----:B------:R-:W4:Y:S01]  /*0330*/  LDG.E.128.CONSTANT R20, desc[UR4][R24.64+0x20] ;  /* 0x0000200418147981 */ /* 0x000f22000c1e9d00 */
[----:B------:R-:W-:Y:S01]  /*0340*/  IMAD.MOV.U32 R15, RZ, RZ, 0x3da8ff83 ;  /* 0x3da8ff83ff0f7424 */ /* 0x000fe200078e00ff */
[----:B------:R-:W-:Y:S01]  /*0350*/  ISETP.NE.U32.AND P0, PT, R12, 0x1, PT ;  /* 0x000000010c00780c */ /* 0x000fe20003f05070 */
[----:B------:R-:W-:Y:S01]  /*0360*/  DMUL R12, R4, R4 ;  /* 0x00000004040c7228 */ /* 0x000fe20000000000 */
[----:B------:R-:W-:Y:S02]  /*0370*/  BSSY.RECONVERGENT B0, `(.L_x_2) ;  /* 0x000002d000007945 */ /* 0x000fe40003800200 */
[----:B------:R-:W-:-:S02]  /*0380*/  FSEL R26, R26, -8.06006814911005101289e+34, !P0 ;  /* 0xf9785eba1a1a7808 */ /* 0x000fc40004000000 */
[----:B------:R-:W-:-:S06]  /*0390*/  FSEL R27, -R15, 0.11223486810922622681, !P0 ;  /* 0x3de5db650f1b7808 */ /* 0x000fcc0004000100 */
[----:B--2---:R-:W-:-:S08]  /*03a0*/  DFMA R8, R12, R26, R8 ;  /* 0x0000001a0c08722b */ /* 0x004fd00000000008 */
[----:B------:R-:W-:-:S08]  /*03b0*/  DFMA R8, R12, R8, R10 ;  /* 0x000000080c08722b */ /* 0x000fd0000000000a */
[----:B---3--:R-:W-:-:S08]  /*03c0*/  DFMA R8, R12, R8, R16 ;  /* 0x000000080c08722b */ /* 0x008fd00000000010 */
[----:B------:R-:W-:Y:S02]  /*03d0*/  DFMA R8, R12, R8, R18 ;  /* 0x000000080c08722b */ /* 0x000fe40000000012 */
[----:B-1----:R-:W-:-:S06]  /*03e0*/  DADD R18, R6, -UR8 ;  /* 0x8000000806127e29 */ /* 0x002fcc0008000000 */
[----:B----4-:R-:W-:Y:S02]  /*03f0*/  DFMA R8, R12, R8, R20 ;  /* 0x000000080c08722b */ /* 0x010fe40000000014 */
[----:B------:R-:W-:-:S06]  /*0400*/  DMUL R18, R18, UR10 ;  /* 0x0000000a12127c28 */ /* 0x000fcc0008000000 */
[----:B------:R-:W-:Y:S02]  /*0410*/  DFMA R8, R12, R8, R22 ;  /* 0x000000080c08722b */ /* 0x000fe40000000016 */
[----:B------:R-:W-:-:S06]  /*0420*/  DSETP.NEU.AND P1, PT, |R18|, +INF , PT ;  /* 0x7ff000001200742a */ /* 0x000fcc0003f2d200 */
[----:B------:R-:W-:Y:S02]  /*0430*/  DFMA R4, R8, R4, R4 ;  /* 0x000000040804722b */ /* 0x000fe40000000004 */
[----:B------:R-:W-:-:S10]  /*0440*/  DFMA R8, R12, R8, 1 ;  /* 0x3ff000000c08742b */ /* 0x000fd40000000008 */
[----:B------:R-:W-:Y:S02]  /*0450*/  FSEL R6, R8, R4, !P0 ;  /* 0x0000000408067208 */ /* 0x000fe40004000000 */
[----:B------:R-:W-:Y:S02]  /*0460*/  FSEL R7, R9, R5, !P0 ;  /* 0x0000000509077208 */ /* 0x000fe40004000000 */
[----:B------:R-:W-:Y:S01]  /*0470*/  LOP3.LUT P0, RZ, R0, 0x2, RZ, 0xc0, !PT ;  /* 0x0000000200ff7812 */ /* 0x000fe2000780c0ff */
[----:B------:R-:W-:-:S03]  /*0480*/  @!P1 IMAD.MOV.U32 R0, RZ, RZ, RZ ;  /* 0x000000ffff009224 */ /* 0x000fc600078e00ff */
[----:B------:R-:W-:-:S10]  /*0490*/  DADD R4, RZ, -R6 ;  /* 0x00000000ff047229 */ /* 0x000fd40000000806 */
[----:B------:R-:W-:Y:S02]  /*04a0*/  FSEL R6, R6, R4, !P0 ;  /* 0x0000000406067208 */ /* 0x000fe40004000000 */
[----:B------:R-:W-:Y:S01]  /*04b0*/  FSEL R7, R7, R5, !P0 ;  /* 0x0000000507077208 */ /* 0x000fe20004000000 */
[----:B------:R-:W-:-:S05]  /*04c0*/  @!P1 DMUL R4, RZ, R18 ;  /* 0x00000012ff049228 */ /* 0x000fca0000000000 */
[----:B0-----:R-:W-:Y:S01]  /*04d0*/  DMUL R6, R6, UR6 ;  /* 0x0000000606067c28 */ /* 0x001fe20008000000 */
[----:B------:R-:W-:Y:S10]  /*04e0*/  @!P1 BRA `(.L_x_3) ;  /* 0x0000000000549947 */ /* 0x000ff40003800000 */
        /* <DEDUP_REMOVED lines=17> */
[----:B------:R-:W-:-:S07]  /*0600*/  MOV R16, 0x620 ;  /* 0x0000062000107802 */ /* 0x000fce0000000f00 */
[----:B------:R-:W-:Y:S05]  /*0610*/  CALL.REL.NOINC `($kick_drift_down_simultaneously$__internal_trig_reduction_slowpathd) ;  /* 0x0000000000b87944 */ /* 0x000fea0003c00000 */
[----:B------:R-:W-:Y:S02]  /*0620*/  IMAD.MOV.U32 R4, RZ, RZ, R8 ;  /* 0x000000ffff047224 */ /* 0x000fe400078e0008 */
[----:B------:R-:W-:-:S07]  /*0630*/  IMAD.MOV.U32 R5, RZ, RZ, R9 ;  /* 0x000000ffff057224 */ /* 0x000fce00078e0009 */
.L_x_3:
[----:B------:R-:W-:Y:S05]  /*0640*/  BSYNC.RECONVERGENT B0 ;  /* 0x0000000000007941 */ /* 0x000fea0003800200 */
.L_x_2:
[----:B------:R-:W0:Y:S01]  /*0650*/  LDCU.64 UR6, c[0x4][0x8] ;  /* 0x01000100ff0677ac */ /* 0x000e220008000a00 */
[C---:B------:R-:W-:Y:S01]  /*0660*/  IMAD.SHL.U32 R8, R0.reuse, 0x40, RZ ;  /* 0x0000004000087824 */ /* 0x040fe200078e00ff */
[----:B------:R-:W1:Y:S01]  /*0670*/  LDC.64 R26, c[0x0][0x388] ;  /* 0x0000e200ff1a7b82 */ /* 0x000e620000000a00 */
[----:B------:R-:W-:Y:S01]  /*0680*/  LOP3.LUT R12, R0, 0x1, RZ, 0xc0, !PT ;  /* 0x00000001000c7812 */ /* 0x000fe200078ec0ff */
[----:B------:R-:W-:Y:S01]  /*0690*/  IMAD.MOV.U32 R24, RZ, RZ, 0x20fd8164 ;  /* 0x20fd8164ff187424 */ /* 0x000fe200078e00ff */
[----:B------:R-:W2:Y:S01]  /*06a0*/  LDCU.64 UR8, c[0x0][0x3c8] ;  /* 0x00007900ff0877ac */ /* 0x000ea20008000a00 */
[----:B------:R-:W-:-:S04]  /*06b0*/  LOP3.LUT R8, R8, 0x40, RZ, 0xc0, !PT ;  /* 0x0000004008087812 */ /* 0x000fc800078ec0ff */
[----:B0-----:R-:W-:-:S05]  /*06c0*/  IADD3 R28, P0, PT, R8, UR6, RZ ;  /* 0x00000006081c7c10 */ /* 0x001fca000ff1e0ff */
[----:B------:R-:W-:Y:S01]  /*06d0*/  IMAD.X R29, RZ, RZ, UR7, P0 ;  /* 0x00000007ff1d7e24 */ /* 0x000fe200080e06ff */
[----:B------:R-:W0:Y:S04]  /*06e0*/  LDCU.64 UR6, c[0x0][0x3a0] ;  /* 0x00007400ff0677ac */ /* 0x000e280008000a00 */
[----:B------:R-:W3:Y:S04]  /*06f0*/  LDG.E.128.CONSTANT R8, desc[UR4][R28.64] ;  /* 0x000000041c087981 */ /* 0x000ee8000c1e9d00 */
[----:B------:R-:W4:Y:S04]  /*0700*/  LDG.E.128.CONSTANT R16, desc[UR4][R28.64+0x10] ;  /* 0x000010041c107981 */ /* 0x000f28000c1e9d00 */
[----:B------:R-:W5:Y:S01]  /*0710*/  LDG.E.128.CONSTANT R20, desc[UR4][R28.64+0x20] ;  /* 0x000020041c147981 */ /* 0x000f62000c1e9d00 */
[----:B------:R-:W-:Y:S01]  /*0720*/  ISETP.NE.U32.AND P0, PT, R12, 0x1, PT ;  /* 0x000000010c00780c */ /* 0x000fe20003f05070 */
[----:B------:R-:W-:-:S02]  /*0730*/  IMAD.MOV.U32 R12, RZ, RZ, 0x3da8ff83 ;  /* 0x3da8ff83ff0c7424 */ /* 0x000fc400078e00ff */
[----:B-1----:R-:W-:Y:S01]  /*0740*/  IMAD.WIDE R14, R14, 0x8, R26 ;  /* 0x000000080e0e7825 */ /* 0x002fe200078e021a */
[----:B------:R-:W-:Y:S02]  /*0750*/  FSEL R24, R24, -8.06006814911005101289e+34, !P0 ;  /* 0xf9785eba18187808 */ /* 0x000fe40004000000 */
[----:B------:R-:W-:Y:S01]  /*0760*/  FSEL R25, -R12, 0.11223486810922622681, !P0 ;  /* 0x3de5db650c197808 */ /* 0x000fe20004000100 */
[----:B------:R-:W-:-:S08]  /*0770*/  DMUL R12, R4, R4 ;  /* 0x00000004040c7228 */ /* 0x000fd00000000000 */
[C---:B---3--:R-:W-:Y:S01]  /*0780*/  DFMA R24, R12.reuse, R24, R8 ;  /* 0x000000180c18722b */ /* 0x048fe20000000008 */
[----:B------:R-:W3:Y:S07]  /*0790*/  LDG.E.64 R8, desc[UR4][R14.64] ;  /* 0x000000040e087981 */ /* 0x000eee000c1e1b00 */
[----:B------:R-:W-:-:S08]  /*07a0*/  DFMA R10, R12, R24, R10 ;  /* 0x000000180c0a722b */ /* 0x000fd0000000000a */
[----:B----4-:R-:W-:-:S08]  /*07b0*/  DFMA R10, R12, R10, R16 ;  /* 0x0000000a0c0a722b */ /* 0x010fd00000000010 */
[----:B------:R-:W-:-:S08]  /*07c0*/  DFMA R10, R12, R10, R18 ;  /* 0x0000000a0c0a722b */ /* 0x000fd00000000012 */
[----:B-----5:R-:W-:-:S08]  /*07d0*/  DFMA R10, R12, R10, R20 ;  /* 0x0000000a0c0a722b */ /* 0x020fd00000000014 */
[----:B------:R-:W-:-:S08]  /*07e0*/  DFMA R10, R12, R10, R22 ;  /* 0x0000000a0c0a722b */ /* 0x000fd00000000016 */
[----:B------:R-:W-:Y:S02]  /*07f0*/  DFMA R4, R10, R4, R4 ;  /* 0x000000040a04722b */ /* 0x000fe40000000004 */
[----:B------:R-:W-:-:S10]  /*0800*/  DFMA R10, R12, R10, 1 ;  /* 0x3ff000000c0a742b */ /* 0x000fd4000000000a */
[----:B------:R-:W-:Y:S02]  /*0810*/  FSEL R10, R10, R4, !P0 ;  /* 0x000000040a0a7208 */ /* 0x000fe40004000000 */
[----:B------:R-:W-:Y:S02]  /*0820*/  FSEL R11, R11, R5, !P0 ;  /* 0x000000050b0b7208 */ /* 0x000fe40004000000 */
[----:B------:R-:W-:-:S04]  /*0830*/  LOP3.LUT P0, RZ, R0, 0x2, RZ, 0xc0, !PT ;  /* 0x0000000200ff7812 */ /* 0x000fc8000780c0ff */
[----:B------:R-:W-:-:S10]  /*0840*/  DADD R4, RZ, -R10 ;  /* 0x00000000ff047229 */ /* 0x000fd4000000080a */
[----:B------:R-:W-:Y:S02]  /*0850*/  FSEL R4, R10, R4, !P0 ;  /* 0x000000040a047208 */ /* 0x000fe40004000000 */
[----:B------:R-:W-:-:S06]  /*0860*/  FSEL R5, R11, R5, !P0 ;  /* 0x000000050b057208 */ /* 0x000fcc0004000000 */
[----:B0-----:R-:W-:Y:S01]  /*0870*/  DFMA R6, R4, UR6, R6 ;  /* 0x0000000604067c2b */ /* 0x001fe20008000006 */
[----:B------:R-:W0:Y:S07]  /*0880*/  LDCU.64 UR6, c[0x0][0x390] ;  /* 0x00007200ff0677ac */ /* 0x000e2e0008000a00 */
[----:B--2---:R-:W-:-:S08]  /*0890*/  DADD R6, R6, -UR8 ;  /* 0x8000000806067e29 */ /* 0x004fd00008000000 */
[----:B---3--:R-:W-:-:S07]  /*08a0*/  DADD R6, -R6, R8 ;  /* 0x0000000006067229 */ /* 0x008fce0000000108 */
[----:B------:R-:W-:Y:S04]  /*08b0*/  STG.E.64 desc[UR4][R14.64], R6 ;  /* 0x000000060e007986 */ /* 0x000fe8000c101b04 */
[----:B------:R-:W0:Y:S02]  /*08c0*/  LDG.E.64 R4, desc[UR4][R2.64] ;  /* 0x0000000402047981 */ /* 0x000e24000c1e1b00 */
[----:B0-----:R-:W-:-:S07]  /*08d0*/  DFMA R4, R6, UR6, R4 ;  /* 0x0000000606047c2b */ /* 0x001fce0008000004 */
[----:B------:R-:W-:Y:S01]  /*08e0*/  STG.E.64 desc[UR4][R2.64], R4 ;  /* 0x0000000402007986 */ /* 0x000fe2000c101b04 */
[----:B------:R-:W-:Y:S05]  /*08f0*/  EXIT ;  /* 0x000000000000794d */ /* 0x000fea0003800000 */
        .type           $kick_drift_down_simultaneously$__internal_trig_reduction_slowpathd,@function
        .size           $kick_drift_down_simultaneously$__internal_trig_reduction_slowpathd,(.L_x_50 - $kick_drift_down_simultaneously$__internal_trig_reduction_slowpathd)
$kick_drift_down_simultaneously$__internal_trig_reduction_slowpathd:
[--C-:B------:R-:W-:Y:S01]  /*0900*/  SHF.R.U32.HI R12, RZ, 0x14, R19.reuse ;  /* 0x00000014ff0c7819 */ /* 0x100fe20000011613 */
[----:B------:R-:W-:Y:S02]  /*0910*/  IMAD.MOV.U32 R9, RZ, RZ, R19 ;  /* 0x000000ffff097224 */ /* 0x000fe400078e0013 */
[----:B------:R-:W-:Y:S01]  /*0920*/  IMAD.MOV.U32 R4, RZ, RZ, RZ ;  /* 0x000000ffff047224 */ /* 0x000fe200078e00ff */
[----:B------:R-:W-:-:S04]  /*0930*/  LOP3.LUT R0, R12, 0x7ff, RZ, 0xc0, !PT ;  /* 0x000007ff0c007812 */ /* 0x000fc800078ec0ff */
[----:B------:R-:W-:-:S13]  /*0940*/  ISETP.NE.AND P0, PT, R0, 0x7ff, PT ;  /* 0x000007ff0000780c */ /* 0x000fda0003f05270 */
[----:B------:R-:W-:Y:S05]  /*0950*/  @!P0 BRA `(.L_x_4) ;  /* 0x0000000800488947 */ /* 0x000fea0003800000 */
[----:B------:R-:W-:Y:S01]  /*0960*/  VIADD R0, R0, 0xfffffc00 ;  /* 0xfffffc0000007836 */ /* 0x000fe20000000000 */
[----:B------:R-:W-:Y:S01]  /*0970*/  BSSY.RECONVERGENT B1, `(.L_x_5) ;  /* 0x000002f000017945 */ /* 0x000fe20003800200 */
[----:B------:R-:W-:-:S03]  /*0980*/  CS2R R10, SRZ ;  /* 0x00000000000a7805 */ /* 0x000fc6000001ff00 */
[----:B------:R-:W-:Y:S02]  /*0990*/  SHF.R.U32.HI R17, RZ, 0x6, R0 ;  /* 0x00000006ff117819 */ /* 0x000fe40000011600 */
[----:B------:R-:W-:Y:S02]  /*09a0*/  ISETP.GE.U32.AND P0, PT, R0, 0x80, PT ;  /* 0x000000800000780c */ /* 0x000fe40003f06070 */
[C---:B------:R-:W-:Y:S02]  /*09b0*/  IADD3 R0, PT, PT, -R17.reuse, 0x13, RZ ;  /* 0x0000001311007810 */ /* 0x040fe40007ffe1ff */
[----:B------:R-:W-:Y:S02]  /*09c0*/  IADD3 R13, PT, PT, -R17, 0xf, RZ ;  /* 0x0000000f110d7810 */ /* 0x000fe40007ffe1ff */
[----:B------:R-:W-:-:S04]  /*09d0*/  SEL R0, R0, 0x12, P0 ;  /* 0x0000001200007807 */ /* 0x000fc80000000000 */
[----:B------:R-:W-:-:S13]  /*09e0*/  ISETP.GE.AND P0, PT, R13, R0, PT ;  /* 0x000000000d00720c */ /* 0x000fda0003f06270 */
[----:B------:R-:W-:Y:S05]  /*09f0*/  @P0 BRA `(.L_x_6) ;  /* 0x0000000000980947 */ /* 0x000fea0003800000 */
[----:B------:R-:W0:Y:S01]  /*0a00*/  LDC.64 R4, c[0x0][0x358] ;  /* 0x0000d600ff047b82 */ /* 0x000e220000000a00 */
[C---:B------:R-:W-:Y:S01]  /*0a10*/  SHF.L.U64.HI R21, R8.reuse, 0xb, R9 ;  /* 0x0000000b08157819 */ /* 0x040fe20000010209 */
[----:B------:R-:W-:Y:S01]  /*0a20*/  BSSY.RECONVERGENT B2, `(.L_x_7) ;  /* 0x0000022000027945 */ /* 0x000fe20003800200 */
[----:B------:R-:W-:Y:S01]  /*0a30*/  IMAD.SHL.U32 R15, R8, 0x800, RZ ;  /* 0x00000800080f7824 */ /* 0x000fe200078e00ff */
[----:B------:R-:W-:Y:S01]  /*0a40*/  IADD3 R18, PT, PT, RZ, -R17, -R0 ;  /* 0x80000011ff127210 */ /* 0x000fe20007ffe800 */
[----:B------:R-:W-:Y:S01]  /*0a50*/  IMAD.MOV.U32 R20, RZ, RZ, RZ ;  /* 0x000000ffff147224 */ /* 0x000fe200078e00ff */
[----:B------:R-:W-:Y:S02]  /*0a60*/  CS2R R10, SRZ ;  /* 0x00000000000a7805 */ /* 0x000fe4000001ff00 */
[----:B------:R-:W-:-:S07]  /*0a70*/  LOP3.LUT R21, R21, 0x80000000, RZ, 0xfc, !PT ;  /* 0x8000000015157812 */ /* 0x000fce00078efcff */
.L_x_8:
[----:B------:R-:W1:Y:S01]  /*0a80*/  LDC.64 R8, c[0x4][RZ] ;  /* 0x01000000ff087b82 */ /* 0x000e620000000a00 */
[----:B0-----:R-:W-:Y:S02]  /*0a90*/  R2UR UR6, R4 ;  /* 0x00000000040672ca */ /* 0x001fe400000e0000 */
[----:B------:R-:W-:Y:S01]  /*0aa0*/  R2UR UR7, R5 ;  /* 0x00000000050772ca */ /* 0x000fe200000e0000 */
[----:B-1----:R-:W-:-:S12]  /*0ab0*/  IMAD.WIDE R8, R13, 0x8, R8 ;  /* 0x000000080d087825 */ /* 0x002fd800078e0208 */
[----:B------:R-:W2:Y:S01]  /*0ac0*/  LDG.E.64.CONSTANT R8, desc[UR6][R8.64] ;  /* 0x0000000608087981 */ /* 0x000ea2000c1e9b00 */
[----:B------:R-:W-:Y:S02]  /*0ad0*/  VIADD R18, R18, 0x1 ;  /* 0x0000000112127836 */ /* 0x000fe40000000000 */
[----:B------:R-:W-:Y:S02]  /*0ae0*/  VIADD R13, R13, 0x1 ;  /* 0x000000010d0d7836 */ /* 0x000fe40000000000 */
[----:B--2---:R-:W-:-:S04]  /*0af0*/  IMAD.WIDE.U32 R10, P2, R8, R15, R10 ;  /* 0x0000000f080a7225 */ /* 0x004fc8000784000a */
[C---:B------:R-:W-:Y:S02]  /*0b00*/  IMAD R23, R8.reuse, R21, RZ ;  /* 0x0000001508177224 */ /* 0x040fe400078e02ff */
[----:B------:R-:W-:Y:S02]  /*0b10*/  IMAD R22, R9, R15, RZ ;  /* 0x0000000f09167224 */ /* 0x000fe400078e02ff */
[----:B------:R-:W-:Y:S01]  /*0b20*/  IMAD.HI.U32 R25, R8, R21, RZ ;  /* 0x0000001508197227 */ /* 0x000fe200078e00ff */
[----:B------:R-:W-:-:S03]  /*0b30*/  IADD3 R11, P0, PT, R23, R11, RZ ;  /* 0x0000000b170b7210 */ /* 0x000fc60007f1e0ff */
[----:B------:R-:W-:Y:S01]  /*0b40*/  IMAD.X R25, RZ, RZ, R25, P2 ;  /* 0x000000ffff197224 */ /* 0x000fe200010e0619 */
[----:B------:R-:W-:Y:S01]  /*0b50*/  IADD3 R11, P1, PT, R22, R11, RZ ;  /* 0x0000000b160b7210 */ /* 0x000fe20007f3e0ff */
[----:B------:R-:W-:-:S04]  /*0b60*/  IMAD.HI.U32 R22, R9, R15, RZ ;  /* 0x0000000f09167227 */ /* 0x000fc800078e00ff */
[----:B------:R-:W-:Y:S01]  /*0b70*/  IMAD.HI.U32 R8, R9, R21, RZ ;  /* 0x0000001509087227 */ /* 0x000fe200078e00ff */
[----:B------:R-:W-:-:S03]  /*0b80*/  IADD3.X R22, P0, PT, R22, R25, RZ, P0, !PT ;  /* 0x0000001916167210 */ /* 0x000fc6000071e4ff */
[----:B------:R-:W-:Y:S02]  /*0b90*/  IMAD R9, R9, R21, RZ ;  /* 0x0000001509097224 */ /* 0x000fe400078e02ff */
[----:B------:R-:W-:Y:S01]  /*0ba0*/  IMAD.X R8, RZ, RZ, R8, P0 ;  /* 0x000000ffff087224 */ /* 0x000fe200000e0608 */
[----:B------:R-:W-:Y:S01]  /*0bb0*/  ISETP.NE.AND P0, PT, R18, -0xf, PT ;  /* 0xfffffff11200780c */ /* 0x000fe20003f05270 */
[C---:B------:R-:W-:Y:S01]  /*0bc0*/  IMAD R23, R20.reuse, 0x8, R1 ;  /* 0x0000000814177824 */ /* 0x040fe200078e0201 */
[----:B------:R-:W-:Y:S01]  /*0bd0*/  IADD3.X R22, P1, PT, R9, R22, RZ, P1, !PT ;  /* 0x0000001609167210 */ /* 0x000fe20000f3e4ff */
[----:B------:R-:W-:-:S03]  /*0be0*/  VIADD R20, R20, 0x1 ;  /* 0x0000000114147836 */ /* 0x000fc60000000000 */
[----:B------:R0:W-:Y:S01]  /*0bf0*/  STL.64 [R23], R10 ;  /* 0x0000000a17007387 */ /* 0x0001e20000100a00 */
[----:B------:R-:W-:Y:S02]  /*0c00*/  IMAD.X R9, RZ, RZ, R8, P1 ;  /* 0x000000ffff097224 */ /* 0x000fe400008e0608 */
[----:B0-----:R-:W-:Y:S02]  /*0c10*/  IMAD.MOV.U32 R10, RZ, RZ, R22 ;  /* 0x000000ffff0a7224 */ /* 0x001fe400078e0016 */
[----:B------:R-:W-:Y:S02]  /*0c20*/  IMAD.MOV.U32 R11, RZ, RZ, R9 ;  /* 0x000000ffff0b7224 */ /* 0x000fe400078e0009 */
[----:B------:R-:W-:Y:S05]  /*0c30*/  @P0 BRA `(.L_x_8) ;  /* 0xfffffffc00900947 */ /* 0x000fea000383ffff */
[----:B------:R-:W-:Y:S05]  /*0c40*/  BSYNC.RECONVERGENT B2 ;  /* 0x0000000000027941 */ /* 0x000fea0003800200 */
.L_x_7:
[----:B------:R-:W-:-:S07]  /*0c50*/  IMAD.MOV.U32 R13, RZ, RZ, R0 ;  /* 0x000000ffff0d7224 */ /* 0x000fce00078e0000 */
.L_x_6:
[----:B------:R-:W-:Y:S05]  /*0c60*/  BSYNC.RECONVERGENT B1 ;  /* 0x0000000000017941 */ /* 0x000fea0003800200 */
.L_x_5:
[----:B------:R-:W-:Y:S01]  /*0c70*/  LOP3.LUT P0, R25, R12, 0x3f, RZ, 0xc0, !PT ;  /* 0x0000003f0c197812 */ /* 0x000fe2000780c0ff */
[----:B------:R-:W-:-:S04]  /*0c80*/  IMAD.IADD R0, R17, 0x1, R13 ;  /* 0x0000000111007824 */ /* 0x000fc800078e020d */
[----:B------:R-:W-:-:S05]  /*0c90*/  IMAD.U32 R27, R0, 0x8, R1 ;  /* 0x00000008001b7824 */ /* 0x000fca00078e0001 */
[----:B------:R0:W-:Y:S04]  /*0ca0*/  STL.64 [R27+-0x78], R10 ;  /* 0xffff880a1b007387 */ /* 0x0001e80000100a00 */
[----:B------:R-:W2:Y:S04]  /*0cb0*/  @P0 LDL.64 R20, [R1+0x8] ;  /* 0x0000080001140983 */ /* 0x000ea80000100a00 */
[----:B------:R-:W3:Y:S04]  /*0cc0*/  LDL.64 R8, [R1+0x10] ;  /* 0x0000100001087983 */ /* 0x000ee80000100a00 */
[----:B------:R-:W4:Y:S01]  /*0cd0*/  LDL.64 R4, [R1+0x18] ;  /* 0x0000180001047983 */ /* 0x000f220000100a00 */
[----:B------:R-:W-:Y:S01]  /*0ce0*/  @P0 LOP3.LUT R0, R25, 0x3f, RZ, 0x3c, !PT ;  /* 0x0000003f19000812 */ /* 0x000fe200078e3cff */
[----:B------:R-:W-:Y:S01]  /*0cf0*/  BSSY.RECONVERGENT B1, `(.L_x_9) ;  /* 0x0000034000017945 */ /* 0x000fe20003800200 */
[----:B--2---:R-:W-:-:S02]  /*0d00*/  @P0 SHF.R.U64 R13, R20, 0x1, R21 ;  /* 0x00000001140d0819 */ /* 0x004fc40000001215 */
[----:B------:R-:W-:Y:S02]  /*0d10*/  @P0 SHF.R.U32.HI R15, RZ, 0x1, R21 ;  /* 0x00000001ff0f0819 */ /* 0x000fe40000011615 */
[CC--:B---3--:R-:W-:Y:S02]  /*0d20*/  @P0 SHF.L.U32 R17, R8.reuse, R25.reuse, RZ ;  /* 0x0000001908110219 */ /* 0x0c8fe400000006ff */
[----:B0-----:R-:W-:Y:S02]  /*0d30*/  @P0 SHF.R.U64 R10, R13, R0, R15 ;  /* 0x000000000d0a0219 */ /* 0x001fe4000000120f */
[--C-:B------:R-:W-:Y:S02]  /*0d40*/  @P0 SHF.R.U32.HI R23, RZ, 0x1, R9.reuse ;  /* 0x00000001ff170819 */ /* 0x100fe40000011609 */
[C-C-:B------:R-:W-:Y:S02]  /*0d50*/  @P0 SHF.R.U64 R21, R8.reuse, 0x1, R9.reuse ;  /* 0x0000000108150819 */ /* 0x140fe40000001209 */
[----:B------:R-:W-:-:S02]  /*0d60*/  @P0 SHF.L.U64.HI R12, R8, R25, R9 ;  /* 0x00000019080c0219 */ /* 0x000fc40000010209 */
[----:B------:R-:W-:Y:S02]  /*0d70*/  @P0 SHF.R.U32.HI R11, RZ, R0, R15 ;  /* 0x00000000ff0b0219 */ /* 0x000fe4000001160f */
[----:B------:R-:W-:Y:S02]  /*0d80*/  @P0 LOP3.LUT R8, R17, R10, RZ, 0xfc, !PT ;  /* 0x0000000a11080212 */ /* 0x000fe400078efcff */
[----:B----4-:R-:W-:Y:S02]  /*0d90*/  @P0 SHF.L.U32 R13, R4, R25, RZ ;  /* 0x00000019040d0219 */ /* 0x010fe400000006ff */
[----:B------:R-:W-:Y:S01]  /*0da0*/  @P0 SHF.R.U64 R18, R21, R0, R23 ;  /* 0x0000000015120219 */ /* 0x000fe20000001217 */
[----:B------:R-:W-:Y:S01]  /*0db0*/  IMAD.SHL.U32 R10, R8, 0x4, RZ ;  /* 0x00000004080a7824 */ /* 0x000fe200078e00ff */
[----:B------:R-:W-:Y:S02]  /*0dc0*/  @P0 LOP3.LUT R9, R12, R11, RZ, 0xfc, !PT ;  /* 0x0000000b0c090212 */ /* 0x000fe400078efcff */
[----:B------:R-:W-:-:S02]  /*0dd0*/  @P0 SHF.L.U64.HI R25, R4, R25, R5 ;  /* 0x0000001904190219 */ /* 0x000fc40000010205 */
[----:B------:R-:W-:Y:S02]  /*0de0*/  @P0 SHF.R.U32.HI R0, RZ, R0, R23 ;  /* 0x00000000ff000219 */ /* 0x000fe40000011617 */
[----:B------:R-:W-:Y:S02]  /*0df0*/  @P0 LOP3.LUT R4, R13, R18, RZ, 0xfc, !PT ;  /* 0x000000120d040212 */ /* 0x000fe400078efcff */
[----:B------:R-:W-:Y:S02]  /*0e00*/  SHF.L.U64.HI R11, R8, 0x2, R9 ;  /* 0x00000002080b7819 */ /* 0x000fe40000010209 */
[----:B------:R-:W-:Y:S02]  /*0e10*/  @P0 LOP3.LUT R5, R25, R0, RZ, 0xfc, !PT ;  /* 0x0000000019050212 */ /* 0x000fe400078efcff */
[----:B------:R-:W-:Y:S02]  /*0e20*/  SHF.L.W.U32.HI R9, R9, 0x2, R4 ;  /* 0x0000000209097819 */ /* 0x000fe40000010e04 */
[----:B------:R-:W-:-:S02]  /*0e30*/  IADD3 RZ, P0, PT, RZ, -R10, RZ ;  /* 0x8000000affff7210 */ /* 0x000fc40007f1e0ff */
[----:B------:R-:W-:Y:S02]  /*0e40*/  LOP3.LUT R0, RZ, R11, RZ, 0x33, !PT ;  /* 0x0000000bff007212 */ /* 0x000fe400078e33ff */
[----:B------:R-:W-:Y:S02]  /*0e50*/  SHF.L.W.U32.HI R4, R4, 0x2, R5 ;  /* 0x0000000204047819 */ /* 0x000fe40000010e05 */
[----:B------:R-:W-:Y:S02]  /*0e60*/  LOP3.LUT R8, RZ, R9, RZ, 0x33, !PT ;  /* 0x00000009ff087212 */ /* 0x000fe400078e33ff */
[----:B------:R-:W-:Y:S02]  /*0e70*/  IADD3.X R12, P0, PT, RZ, R0, RZ, P0, !PT ;  /* 0x00000000ff0c7210 */ /* 0x000fe4000071e4ff */
[----:B------:R-:W-:Y:S02]  /*0e80*/  LOP3.LUT R0, RZ, R4, RZ, 0x33, !PT ;  /* 0x00000004ff007212 */ /* 0x000fe400078e33ff */
[----:B------:R-:W-:-:S02]  /*0e90*/  IADD3.X R8, P1, PT, RZ, R8, RZ, P0, !PT ;  /* 0x00000008ff087210 */ /* 0x000fc4000073e4ff */
[----:B------:R-:W-:-:S03]  /*0ea0*/  ISETP.GT.U32.AND P2, PT, R9, -0x1, PT ;  /* 0xffffffff0900780c */ /* 0x000fc60003f44070 */
[----:B------:R-:W-:Y:S01]  /*0eb0*/  IMAD.X R13, RZ, RZ, R0, P1 ;  /* 0x000000ffff0d7224 */ /* 0x000fe200008e0600 */
[----:B------:R-:W-:-:S04]  /*0ec0*/  ISETP.GT.AND.EX P0, PT, R4, -0x1, PT, P2 ;  /* 0xffffffff0400780c */ /* 0x000fc80003f04320 */
[----:B------:R-:W-:Y:S02]  /*0ed0*/  SEL R0, R4, R13, P0 ;  /* 0x0000000d04007207 */ /* 0x000fe40000000000 */
[----:B------:R-:W-:Y:S02]  /*0ee0*/  SEL R9, R9, R8, P0 ;  /* 0x0000000809097207 */ /* 0x000fe40000000000 */
[----:B------:R-:W-:Y:S02]  /*0ef0*/  ISETP.NE.U32.AND P1, PT, R0, RZ, PT ;  /* 0x000000ff0000720c */ /* 0x000fe40003f25070 */
[----:B------:R-:W-:Y:S02]  /*0f00*/  SEL R11, R11, R12, P0 ;  /* 0x0000000c0b0b7207 */ /* 0x000fe40000000000 */
[----:B------:R-:W-:Y:S01]  /*0f10*/  SEL R13, R9, R0, !P1 ;  /* 0x00000000090d7207 */ /* 0x000fe20004800000 */
[----:B------:R-:W-:-:S05]  /*0f20*/  @!P0 IMAD.MOV R10, RZ, RZ, -R10 ;  /* 0x000000ffff0a8224 */ /* 0x000fca00078e0a0a */
[----:B------:R-:W0:Y:S02]  /*0f30*/  FLO.U32 R13, R13 ;  /* 0x0000000d000d7300 */ /* 0x000e2400000e0000 */
[C---:B0-----:R-:W-:Y:S02]  /*0f40*/  IADD3 R15, PT, PT, -R13.reuse, 0x1f, RZ ;  /* 0x0000001f0d0f7810 */ /* 0x041fe40007ffe1ff */
[----:B------:R-:W-:-:S03]  /*0f50*/  IADD3 R8, PT, PT, -R13, 0x3f, RZ ;  /* 0x0000003f0d087810 */ /* 0x000fc60007ffe1ff */
[----:B------:R-:W-:-:S05]  /*0f60*/  @P1 IMAD.MOV R8, RZ, RZ, R15 ;  /* 0x000000ffff081224 */ /* 0x000fca00078e020f */
[----:B------:R-:W-:-:S13]  /*0f70*/  ISETP.NE.AND P1, PT, R8, RZ, PT ;  /* 0x000000ff0800720c */ /* 0x000fda0003f25270 */
[----:B------:R-:W-:Y:S05]  /*0f80*/  @!P1 BRA `(.L_x_10) ;  /* 0x0000000000289947 */ /* 0x000fea0003800000 */
[--C-:B------:R-:W-:Y:S02]  /*0f90*/  SHF.R.U64 R12, R10, 0x1, R11.reuse ;  /* 0x000000010a0c7819 */ /* 0x100fe4000000120b */
[C---:B------:R-:W-:Y:S02]  /*0fa0*/  LOP3.LUT R10, R8.reuse, 0x3f, RZ, 0xc0, !PT ;  /* 0x0000003f080a7812 */ /* 0x040fe400078ec0ff */
[----:B------:R-:W-:Y:S02]  /*0fb0*/  SHF.R.U32.HI R18, RZ, 0x1, R11 ;  /* 0x00000001ff127819 */ /* 0x000fe4000001160b */
[----:B------:R-:W-:Y:S02]  /*0fc0*/  LOP3.LUT R11, R8, 0x3f, RZ, 0xc, !PT ;  /* 0x0000003f080b7812 */ /* 0x000fe400078e0cff */
[CC--:B------:R-:W-:Y:S02]  /*0fd0*/  SHF.L.U64.HI R13, R9.reuse, R10.reuse, R0 ;  /* 0x0000000a090d7219 */ /* 0x0c0fe40000010200 */
[----:B------:R-:W-:-:S02]  /*0fe0*/  SHF.L.U32 R10, R9, R10, RZ ;  /* 0x0000000a090a7219 */ /* 0x000fc400000006ff */
[-CC-:B------:R-:W-:Y:S02]  /*0ff0*/  SHF.R.U64 R9, R12, R11.reuse, R18.reuse ;  /* 0x0000000b0c097219 */ /* 0x180fe40000001212 */
[----:B------:R-:W-:Y:S02]  /*1000*/  SHF.R.U32.HI R0, RZ, R11, R18 ;  /* 0x0000000bff007219 */ /* 0x000fe40000011612 */
[----:B------:R-:W-:Y:S02]  /*1010*/  LOP3.LUT R9, R10, R9, RZ, 0xfc, !PT ;  /* 0x000000090a097212 */ /* 0x000fe400078efcff */
[----:B------:R-:W-:-:S07]  /*1020*/  LOP3.LUT R0, R13, R0, RZ, 0xfc, !PT ;  /* 0x000000000d007212 */ /* 0x000fce00078efcff */
.L_x_10:
[----:B------:R-:W-:Y:S05]  /*1030*/  BSYNC.RECONVERGENT B1 ;  /* 0x0000000000017941 */ /* 0x000fea0003800200 */
.L_x_9:
[----:B------:R-:W-:-:S04]  /*1040*/  IMAD.WIDE.U32 R12, R9, 0x2168c235, RZ ;  /* 0x2168c235090c7825 */ /* 0x000fc800078e00ff */
[----:B------:R-:W-:Y:S01]  /*1050*/  IMAD.MOV.U32 R10, RZ, RZ, R13 ;  /* 0x000000ffff0a7224 */ /* 0x000fe200078e000d */
[----:B------:R-:W-:Y:S01]  /*1060*/  IADD3 RZ, P1, PT, R12, R12, RZ ;  /* 0x0000000c0cff7210 */ /* 0x000fe20007f3e0ff */
[----:B------:R-:W-:Y:S02]  /*1070*/  IMAD.MOV.U32 R11, RZ, RZ, RZ ;  /* 0x000000ffff0b7224 */ /* 0x000fe400078e00ff */
[----:B------:R-:W-:Y:S02]  /*1080*/  IMAD R13, R0, -0x36f0255e, RZ ;  /* 0xc90fdaa2000d7824 */ /* 0x000fe400078e02ff */
[----:B------:R-:W-:-:S04]  /*1090*/  IMAD.WIDE.U32 R10, R9, -0x36f0255e, R10 ;  /* 0xc90fdaa2090a7825 */ /* 0x000fc800078e000a */
[----:B------:R-:W-:-:S04]  /*10a0*/  IMAD.HI.U32 R9, R0, -0x36f0255e, RZ ;  /* 0xc90fdaa200097827 */ /* 0x000fc800078e00ff */
[----:B------:R-:W-:-:S04]  /*10b0*/  IMAD.WIDE.U32 R10, P2, R0, 0x2168c235, R10 ;  /* 0x2168c235000a7825 */ /* 0x000fc8000784000a */
[----:B------:R-:W-:Y:S01]  /*10c0*/  IMAD.X R0, RZ, RZ, R9, P2 ;  /* 0x000000ffff007224 */ /* 0x000fe200010e0609 */
[----:B------:R-:W-:Y:S02]  /*10d0*/  IADD3 R9, P2, PT, R13, R11, RZ ;  /* 0x0000000b0d097210 */ /* 0x000fe40007f5e0ff */
[----:B------:R-:W-:Y:S02]  /*10e0*/  IADD3.X RZ, P1, PT, R10, R10, RZ, P1, !PT ;  /* 0x0000000a0aff7210 */ /* 0x000fe40000f3e4ff */
[C---:B------:R-:W-:Y:S01]  /*10f0*/  ISETP.GT.U32.AND P3, PT, R9.reuse, RZ, PT ;  /* 0x000000ff0900720c */ /* 0x040fe20003f64070 */
[----:B------:R-:W-:Y:S01]  /*1100*/  IMAD.X R0, RZ, RZ, R0, P2 ;  /* 0x000000ffff007224 */ /* 0x000fe200010e0600 */
[----:B------:R-:W-:-:S04]  /*1110*/  IADD3.X R10, P2, PT, R9, R9, RZ, P1, !PT ;  /* 0x00000009090a7210 */ /* 0x000fc80000f5e4ff */
[C---:B------:R-:W-:Y:S01]  /*1120*/  ISETP.GT.AND.EX P1, PT, R0.reuse, RZ, PT, P3 ;  /* 0x000000ff0000720c */ /* 0x040fe20003f24330 */
[----:B------:R-:W-:-:S03]  /*1130*/  IMAD.X R11, R0, 0x1, R0, P2 ;  /* 0x00000001000b7824 */ /* 0x000fc600010e0600 */
[----:B------:R-:W-:Y:S02]  /*1140*/  SEL R9, R10, R9, P1 ;  /* 0x000000090a097207 */ /* 0x000fe40000800000 */
[----:B------:R-:W-:Y:S02]  /*1150*/  SEL R10, R11, R0, P1 ;  /* 0x000000000b0a7207 */ /* 0x000fe40000800000 */
[----:B------:R-:W-:Y:S02]  /*1160*/  IADD3 R9, P2, PT, R9, 0x1, RZ ;  /* 0x0000000109097810 */ /* 0x000fe40007f5e0ff */
[----:B------:R-:W-:Y:S02]  /*1170*/  SEL R11, RZ, 0xffffffff, !P1 ;  /* 0xffffffffff0b7807 */ /* 0x000fe40004800000 */
[----:B------:R-:W-:Y:S01]  /*1180*/  LOP3.LUT P1, R0, R19, 0x80000000, RZ, 0xc0, !PT ;  /* 0x8000000013007812 */ /* 0x000fe2000782c0ff */
[----:B------:R-:W-:Y:S02]  /*1190*/  IMAD.X R10, RZ, RZ, R10, P2 ;  /* 0x000000ffff0a7224 */ /* 0x000fe400010e060a */
[----:B------:R-:W-:Y:S01]  /*11a0*/  IMAD.IADD R11, R11, 0x1, -R8 ;  /* 0x000000010b0b7824 */ /* 0x000fe200078e0a08 */
[----:B------:R-:W-:-:S02]  /*11b0*/  @!P0 LOP3.LUT R0, R0, 0x80000000, RZ, 0x3c, !PT ;  /* 0x8000000000008812 */ /* 0x000fc400078e3cff */
[----:B------:R-:W-:-:S04]  /*11c0*/  SHF.R.U64 R9, R9, 0xa, R10 ;  /* 0x0000000a09097819 */ /* 0x000fc8000000120a */
[----:B------:R-:W-:-:S04]  /*11d0*/  IADD3 R9, P2, PT, R9, 0x1, RZ ;  /* 0x0000000109097810 */ /* 0x000fc80007f5e0ff */
[----:B------:R-:W-:-:S04]  /*11e0*/  LEA.HI.X R10, R10, RZ, RZ, 0x16, P2 ;  /* 0x000000ff0a0a7211 */ /* 0x000fc800010fb4ff */
[--C-:B------:R-:W-:Y:S02]  /*11f0*/  SHF.R.U64 R8, R9, 0x1, R10.reuse ;  /* 0x0000000109087819 */ /* 0x100fe4000000120a */
[----:B------:R-:W-:Y:S01]  /*1200*/  SHF.R.U32.HI R9, RZ, 0x1e, R5 ;  /* 0x0000001eff097819 */ /* 0x000fe20000011605 */
[----:B------:R-:W-:Y:S01]  /*1210*/  IMAD.SHL.U32 R5, R11, 0x100000, RZ ;  /* 0x001000000b057824 */ /* 0x000fe200078e00ff */
[----:B------:R-:W-:Y:S02]  /*1220*/  SHF.R.U32.HI R10, RZ, 0x1, R10 ;  /* 0x00000001ff0a7819 */ /* 0x000fe4000001160a */
[----:B------:R-:W-:Y:S02]  /*1230*/  IADD3 R8, P2, P3, RZ, RZ, R8 ;  /* 0x000000ffff087210 */ /* 0x000fe40007b5e008 */
[----:B------:R-:W-:Y:S02]  /*1240*/  LEA.HI R4, R4, R9, RZ, 0x1 ;  /* 0x0000000904047211 */ /* 0x000fe400078f08ff */
[----:B------:R-:W-:-:S03]  /*1250*/  IADD3.X R5, PT, PT, R5, 0x3fe00000, R10, P2, P3 ;  /* 0x3fe0000005057810 */ /* 0x000fc600017e640a */
[----:B------:R-:W-:Y:S01]  /*1260*/  @P1 IMAD.MOV R4, RZ, RZ, -R4 ;  /* 0x000000ffff041224 */ /* 0x000fe200078e0a04 */
[----:B------:R-:W-:-:S07]  /*1270*/  LOP3.LUT R9, R5, R0, RZ, 0xfc, !PT ;  /* 0x0000000005097212 */ /* 0x000fce00078efcff */
.L_x_4:
[----:B------:R-:W-:Y:S02]  /*1280*/  IMAD.MOV.U32 R17, RZ, RZ, 0x0 ;  /* 0x00000000ff117424 */ /* 0x000fe400078e00ff */
[----:B------:R-:W-:Y:S02]  /*1290*/  IMAD.MOV.U32 R0, RZ, RZ, R4 ;  /* 0x000000ffff007224 */ /* 0x000fe400078e0004 */
[----:B------:R-:W-:Y:S05]  /*12a0*/  RET.REL.NODEC R16 `(kick_drift_down_simultaneously) ;  /* 0xffffffec10547950 */ /* 0x000fea0003c3ffff */
.L_x_11:
[----:B------:R-:W-:-:S00]  /*12b0*/  BRA `(.L_x_11) ;  /* 0xfffffffc00fc7947 */ /* 0x000fc0000383ffff */
[----:B------:R-:W-:-:S00]  /*12c0*/  NOP ;  /* 0x0000000000007918 */ /* 0x000fc00000000000 */
        /* <DEDUP_REMOVED lines=11> */
.L_x_50:


//--------------------- .text.kick_drift_up_simultaneously --------------------------
	.section	.text.kick_drift_up_simultaneously,"ax",@progbits
	.align	128
        .global         kick_drift_up_simultaneously
        .type           kick_drift_up_simultaneously,@function
        .size           kick_drift_up_simultaneously,(.L_x_51 - kick_drift_up_simultaneously)
        .other          kick_drift_up_simultaneously,@"STO_CUDA_ENTRY STV_DEFAULT"
kick_drift_up_simultaneously:
.text.kick_drift_up_simultaneously:
[----:B------:R-:W0:Y:S01]  /*0000*/  LDC R1, c[0x0][0x37c] ;  /* 0x0000df00ff017b82 */ /* 0x000e220000000800 */
[----:B------:R-:W1:Y:S07]  /*0010*/  S2R R3, SR_TID.X ;  /* 0x0000000000037919 */ /* 0x000e6e0000002100 */
[----:B------:R-:W2:Y:S01]  /*0020*/  LDC.64 R8, c[0x0][0x388] ;  /* 0x0000e200ff087b82 */ /* 0x000ea20000000a00 */
[----:B------:R-:W1:Y:S01]  /*0030*/  LDCU UR6, c[0x0][0x360] ;  /* 0x00006c00ff0677ac */ /* 0x000e620008000800 */
[----:B0-----:R-:W-:Y:S01]  /*0040*/  VIADD R1, R1, 0xffffffd8 ;  /* 0xffffffd801017836 */ /* 0x001fe20000000000 */
[----:B------:R-:W1:Y:S01]  /*0050*/  S2R R0, SR_CTAID.X ;  /* 0x0000000000007919 */ /* 0x000e620000002500 */
[----:B------:R-:W0:Y:S04]  /*0060*/  LDCU.64 UR4, c[0x0][0x358] ;  /* 0x00006b00ff0477ac */ /* 0x000e280008000a00 */
[----:B------:R-:W3:Y:S01]  /*0070*/  LDC.64 R4, c[0x0][0x380] ;  /* 0x0000e000ff047b82 */ /* 0x000ee20000000a00 */
[----:B------:R-:W4:Y:S01]  /*0080*/  LDCU.64 UR8, c[0x0][0x3a8] ;  /* 0x00007500ff0877ac */ /* 0x000f220008000a00 */
[----:B-1----:R-:W-:Y:S01]  /*0090*/  IMAD R3, R0, UR6, R3 ;  /* 0x0000000600037c24 */ /* 0x002fe2000f8e0203 */
[----:B------:R-:W1:Y:S03]  /*00a0*/  LDCU.64 UR6, c[0x0][0x390] ;  /* 0x00007200ff0677ac */ /* 0x000e660008000a00 */
[----:B--2---:R-:W-:-:S04]  /*00b0*/  IMAD.WIDE R8, R3, 0x8, R8 ;  /* 0x0000000803087825 */ /* 0x004fc800078e0208 */
[----:B---3--:R-:W-:Y:S02]  /*00c0*/  IMAD.WIDE R4, R3, 0x8, R4 ;  /* 0x0000000803047825 */ /* 0x008fe400078e0204 */
[----:B0-----:R-:W1:Y:S04]  /*00d0*/  LDG.E.64 R2, desc[UR4][R8.64] ;  /* 0x0000000408027981 */ /* 0x001e68000c1e1b00 */
[----:B------:R-:W1:Y:S01]  /*00e0*/  LDG.E.64 R6, desc[UR4][R4.64] ;  /* 0x0000000404067981 */ /* 0x000e62000c1e1b00 */
[----:B------:R-:W-:Y:S01]  /*00f0*/  BSSY.RECONVERGENT B0, `(.L_x_12) ;  /* 0x000001f000007945 */ /* 0x000fe20003800200 */
[----:B-1----:R-:W-:-:S07]  /*0100*/  DFMA R6, -R2, UR6, R6 ;  /* 0x0000000602067c2b */ /* 0x002fce0008000106 */
[----:B------:R0:W-:Y:S01]  /*0110*/  STG.E.64 desc[UR4][R4.64], R6 ;  /* 0x0000000604007986 */ /* 0x0001e2000c101b04 */
[----:B----4-:R-:W-:-:S08]  /*0120*/  DADD R14, R6, UR8 ;  /* 0x00000008060e7e29 */ /* 0x010fd00008000000 */
[----:B------:R-:W-:-:S14]  /*0130*/  DSETP.NEU.AND P0, PT, |R14|, +INF , PT ;  /* 0x7ff000000e00742a */ /* 0x000fdc0003f0d200 */
[----:B------:R-:W-:Y:S01]  /*0140*/  @!P0 DMUL R2, RZ, R14 ;  /* 0x0000000eff028228 */ /* 0x000fe20000000000 */
[----:B------:R-:W-:Y:S01]  /*0150*/  @!P0 IMAD.MOV.U32 R0, RZ, RZ, RZ ;  /* 0x000000ffff008224 */ /* 0x000fe200078e00ff */
[----:B0-----:R-:W-:Y:S09]  /*0160*/  @!P0 BRA `(.L_x_13) ;  /* 0x00000000005c8947 */ /* 0x001ff20003800000 */
        /* <DEDUP_REMOVED lines=19> */
[----:B------:R-:W-:Y:S05]  /*02a0*/  CALL.REL.NOINC `($kick_drift_up_simultaneously$__internal_trig_reduction_slowpathd) ;  /* 0x00000004009c7944 */ /* 0x000fea0003c00000 */
[----:B------:R-:W-:Y:S02]  /*02b0*/  IMAD.MOV.U32 R0, RZ, RZ, R4 ;  /* 0x000000ffff007224 */ /* 0x000fe400078e0004 */
[----:B------:R-:W-:Y:S02]  /*02c0*/  IMAD.MOV.U32 R2, RZ, RZ, R6 ;  /* 0x000000ffff027224 */ /* 0x000fe400078e0006 */
[----:B------:R-:W-:-:S07]  /*02d0*/  IMAD.MOV.U32 R3, RZ, RZ, R7 ;  /* 0x000000ffff037224 */ /* 0x000fce00078e0007 */
.L_x_13:
[----:B------:R-:W-:Y:S05]  /*02e0*/  BSYNC.RECONVERGENT B0 ;  /* 0x0000000000007941 */ /* 0x000fea0003800200 */
.L_x_12:
        /* <DEDUP_REMOVED lines=21> */
[----:B------:R-:W-:-:S08]  /*0440*/  DFMA R4, R10, R4, R18 ;  /* 0x000000040a04722b */ /* 0x000fd00000000012 */
[----:B----4-:R-:W-:-:S08]  /*0450*/  DFMA R4, R10, R4, R20 ;  /* 0x000000040a04722b */ /* 0x010fd00000000014 */
[----:B------:R-:W-:-:S08]  /*0460*/  DFMA R4, R10, R4, R22 ;  /* 0x000000040a04722b */ /* 0x000fd00000000016 */
[----:B------:R-:W-:Y:S02]  /*0470*/  DFMA R2, R4, R2, R2 ;  /* 0x000000020402722b */ /* 0x000fe40000000002 */
[----:B------:R-:W-:Y:S02]  /*0480*/  DFMA R10, R10, R4, 1 ;  /* 0x3ff000000a0a742b */ /* 0x000fe40000000004 */
[----:B-1----:R-:W-:-:S08]  /*0490*/  DADD R4, R14, -UR8 ;  /* 0x800000080e047e29 */ /* 0x002fd00008000000 */
[----:B------:R-:W-:Y:S01]  /*04a0*/  FSEL R6, R10, R2, !P0 ;  /* 0x000000020a067208 */ /* 0x000fe20004000000 */
[----:B------:R-:W-:Y:S01]  /*04b0*/  DMUL R4, R4, UR10 ;  /* 0x0000000a04047c28 */ /* 0x000fe20008000000 */
[----:B------:R-:W-:Y:S02]  /*04c0*/  FSEL R7, R11, R3, !P0 ;  /* 0x000000030b077208 */ /* 0x000fe40004000000 */
[----:B------:R-:W-:-:S04]  /*04d0*/  LOP3.LUT P0, RZ, R0, 0x2, RZ, 0xc0, !PT ;  /* 0x0000000200ff7812 */ /* 0x000fc8000780c0ff */
[----:B------:R-:W-:Y:S02]  /*04e0*/  DADD R2, RZ, -R6 ;  /* 0x00000000ff027229 */ /* 0x000fe40000000806 */
[----:B------:R-:W-:-:S08]  /*04f0*/  DSETP.NEU.AND P1, PT, |R4|, +INF , PT ;  /* 0x7ff000000400742a */ /* 0x000fd00003f2d200 */
[----:B------:R-:W-:Y:S02]  /*0500*/  FSEL R14, R6, R2, !P0 ;  /* 0x00000002060e7208 */ /* 0x000fe40004000000 */
[----:B------:R-:W-:-:S04]  /*0510*/  FSEL R15, R7, R3, !P0 ;  /* 0x00000003070f7208 */ /* 0x000fc80004000000 */
[----:B------:R-:W-:Y:S01]  /*0520*/  @!P1 DMUL R2, RZ, R4 ;  /* 0x00000004ff029228 */ /* 0x000fe20000000000 */
[----:B------:R-:W-:Y:S01]  /*0530*/  @!P1 IMAD.MOV.U32 R0, RZ, RZ, RZ ;  /* 0x000000ffff009224 */ /* 0x000fe200078e00ff */
        /* <DEDUP_REMOVED lines=20> */
[----:B------:R-:W-:Y:S05]  /*0680*/  CALL.REL.NOINC `($kick_drift_up_simultaneously$__internal_trig_reduction_slowpathd) ;  /* 0x0000000000a47944 */ /* 0x000fea0003c00000 */
[----:B------:R-:W-:Y:S02]  /*0690*/  IMAD.MOV.U32 R0, RZ, RZ, R4 ;  /* 0x000000ffff007224 */ /* 0x000fe400078e0004 */
[----:B------:R-:W-:Y:S02]  /*06a0*/  IMAD.MOV.U32 R2, RZ, RZ, R6 ;  /* 0x000000ffff027224 */ /* 0x000fe400078e0006 */
[----:B------:R-:W-:-:S07]  /*06b0*/  IMAD.MOV.U32 R3, RZ, RZ, R7 ;  /* 0x000000ffff037224 */ /* 0x000fce00078e0007 */
.L_x_15:
[----:B------:R-:W-:Y:S05]  /*06c0*/  BSYNC.RECONVERGENT B0 ;  /* 0x0000000000007941 */ /* 0x000fea0003800200 */
.L_x_14:
[----:B------:R-:W0:Y:S01]  /*06d0*/  LDCU.64 UR6, c[0x4][0x8] ;  /* 0x01000100ff0677ac */ /* 0x000e220008000a00 */
[C---:B------:R-:W-:Y:S01]  /*06e0*/  IMAD.SHL.U32 R4, R0.reuse, 0x40, RZ ;  /* 0x0000004000047824 */ /* 0x040fe200078e00ff */
[----:B------:R-:W2:Y:S01]  /*06f0*/  LDG.E.64 R10, desc[UR4][R8.64] ;  /* 0x00000004080a7981 */ /* 0x000ea2000c1e1b00 */
[----:B------:R-:W-:Y:S01]  /*0700*/  LOP3.LUT R12, R0, 0x1, RZ, 0xc0, !PT ;  /* 0x00000001000c7812 */ /* 0x000fe200078ec0ff */
[----:B------:R-:W-:Y:S01]  /*0710*/  IMAD.MOV.U32 R26, RZ, RZ, 0x20fd8164 ;  /* 0x20fd8164ff1a7424 */ /* 0x000fe200078e00ff */
[----:B------:R-:W1:Y:S01]  /*0720*/  LDCU.64 UR8, c[0x0][0x3c8] ;  /* 0x00007900ff0877ac */ /* 0x000e620008000a00 */
[----:B------:R-:W-:-:S04]  /*0730*/  LOP3.LUT R4, R4, 0x40, RZ, 0xc0, !PT ;  /* 0x0000004004047812 */ /* 0x000fc800078ec0ff */
[----:B0-----:R-:W-:-:S05]  /*0740*/  IADD3 R24, P0, PT, R4, UR6, RZ ;  /* 0x0000000604187c10 */ /* 0x001fca000ff1e0ff */
[----:B------:R-:W-:Y:S01]  /*0750*/  IMAD.X R25, RZ, RZ, UR7, P0 ;  /* 0x00000007ff197e24 */ /* 0x000fe200080e06ff */
[----:B------:R-:W0:Y:S04]  /*0760*/  LDCU.64 UR6, c[0x0][0x3a0] ;  /* 0x00007400ff0677ac */ /* 0x000e280008000a00 */
[----:B------:R-:W3:Y:S04]  /*0770*/  LDG.E.128.CONSTANT R4, desc[UR4][R24.64] ;  /* 0x0000000418047981 */ /* 0x000ee8000c1e9d00 */
[----:B------:R-:W4:Y:S04]  /*0780*/  LDG.E.128.CONSTANT R16, desc[UR4][R24.64+0x10] ;  /* 0x0000100418107981 */ /* 0x000f28000c1e9d00 */
[----:B------:R-:W5:Y:S01]  /*0790*/  LDG.E.128.CONSTANT R20, desc[UR4][R24.64+0x20] ;  /* 0x0000200418147981 */ /* 0x000f62000c1e9d00 */
[----:B------:R-:W-:Y:S01]  /*07a0*/  IMAD.MOV.U32 R27, RZ, RZ, 0x3da8ff83 ;  /* 0x3da8ff83ff1b7424 */ /* 0x000fe200078e00ff */
[----:B------:R-:W-:Y:S01]  /*07b0*/  ISETP.NE.U32.AND P0, PT, R12, 0x1, PT ;  /* 0x000000010c00780c */ /* 0x000fe20003f05070 */
[----:B------:R-:W-:-:S03]  /*07c0*/  DMUL R12, R2, R2 ;  /* 0x00000002020c7228 */ /* 0x000fc60000000000 */
[----:B------:R-:W-:Y:S02]  /*07d0*/  FSEL R26, R26, -8.06006814911005101289e+34, !P0 ;  /* 0xf9785eba1a1a7808 */ /* 0x000fe40004000000 */
[----:B------:R-:W-:-:S06]  /*07e0*/  FSEL R27, -R27, 0.11223486810922622681, !P0 ;  /* 0x3de5db651b1b7808 */ /* 0x000fcc0004000100 */
[----:B---3--:R-:W-:-:S08]  /*07f0*/  DFMA R4, R12, R26, R4 ;  /* 0x0000001a0c04722b */ /* 0x008fd00000000004 */
        /* <DEDUP_REMOVED lines=8> */
[----:B------:R-:W-:-:S06]  /*0880*/  FSEL R5, R5, R3, !P0 ;  /* 0x0000000305057208 */ /* 0x000fcc0004000000 */
[----:B------:R-:W-:Y:S01]  /*0890*/  DADD R2, RZ, -R4 ;  /* 0x00000000ff027229 */ /* 0x000fe20000000804 */
[----:B------:R-:W-:-:S09]  /*08a0*/  LOP3.LUT P0, RZ, R0, 0x2, RZ, 0xc0, !PT ;  /* 0x0000000200ff7812 */ /* 0x000fd2000780c0ff */
[----:B------:R-:W-:Y:S02]  /*08b0*/  FSEL R2, R4, R2, !P0 ;  /* 0x0000000204027208 */ /* 0x000fe40004000000 */
[----:B------:R-:W-:-:S06]  /*08c0*/  FSEL R3, R5, R3, !P0 ;  /* 0x0000000305037208 */ /* 0x000fcc0004000000 */
[----:B0-----:R-:W-:-:S08]  /*08d0*/  DFMA R14, R2, UR6, R14 ;  /* 0x00000006020e7c2b */ /* 0x001fd0000800000e */
[----:B-1----:R-:W-:-:S08]  /*08e0*/  DADD R14, R14, -UR8 ;  /* 0x800000080e0e7e29 */ /* 0x002fd00008000000 */
[----:B--2---:R-:W-:-:S07]  /*08f0*/  DADD R10, R14, R10 ;  /* 0x000000000e0a7229 */ /* 0x004fce000000000a */
[----:B------:R-:W-:Y:S01]  /*0900*/  STG.E.64 desc[UR4][R8.64], R10 ;  /* 0x0000000a08007986 */ /* 0x000fe2000c101b04 */
[----:B------:R-:W-:Y:S05]  /*0910*/  EXIT ;  /* 0x000000000000794d */ /* 0x000fea0003800000 */
        .type           $kick_drift_up_simultaneously$__internal_trig_reduction_slowpathd,@function
        .size           $kick_drift_up_simultaneously$__internal_trig_reduction_slowpathd,(.L_x_51 - $kick_drift_up_simultaneously$__internal_trig_reduction_slowpathd)
$kick_drift_up_simultaneously$__internal_trig_reduction_slowpathd:
[--C-:B------:R-:W-:Y:S01]  /*0920*/  SHF.R.U32.HI R2, RZ, 0x14, R3.reuse ;  /* 0x00000014ff027819 */ /* 0x100fe20000011603 */
[----:B------:R-:W-:Y:S02]  /*0930*/  IMAD.MOV.U32 R6, RZ, RZ, R4 ;  /* 0x000000ffff067224 */ /* 0x000fe400078e0004 */
[----:B------:R-:W-:Y:S01]  /*0940*/  IMAD.MOV.U32 R7, RZ, RZ, R3 ;  /* 0x000000ffff077224 */ /* 0x000fe200078e0003 */
[----:B------:R-:W-:Y:S01]  /*0950*/  LOP3.LUT R5, R2, 0x7ff, RZ, 0xc0, !PT ;  /* 0x000007ff02057812 */ /* 0x000fe200078ec0ff */
[----:B------:R-:W-:-:S03]  /*0960*/  IMAD.MOV.U32 R4, RZ, RZ, RZ ;  /* 0x000000ffff047224 */ /* 0x000fc600078e00ff */
        /* <DEDUP_REMOVED lines=20> */
.L_x_20:
        /* <DEDUP_REMOVED lines=8> */
[----:B------:R-:W-:Y:S02]  /*0b30*/  IMAD R23, R16, R6, RZ ;  /* 0x0000000610177224 */ /* 0x000fe400078e02ff */
[CC--:B------:R-:W-:Y:S02]  /*0b40*/  IMAD R20, R17.reuse, R7.reuse, RZ ;  /* 0x0000000711147224 */ /* 0x0c0fe400078e02ff */
[----:B------:R-:W-:Y:S01]  /*0b50*/  IMAD.HI.U32 R25, R17, R7, RZ ;  /* 0x0000000711197227 */ /* 0x000fe200078e00ff */
[----:B------:R-:W-:-:S03]  /*0b60*/  IADD3 R13, P0, PT, R23, R13, RZ ;  /* 0x0000000d170d7210 */ /* 0x000fc60007f1e0ff */
[----:B------:R-:W-:Y:S01]  /*0b70*/  IMAD R23, R18, 0x8, R1 ;  /* 0x0000000812177824 */ /* 0x000fe200078e0201 */
[----:B------:R-:W-:Y:S01]  /*0b80*/  IADD3 R13, P1, PT, R20, R13, RZ ;  /* 0x0000000d140d7210 */ /* 0x000fe20007f3e0ff */
[----:B------:R-:W-:-:S04]  /*0b90*/  IMAD.HI.U32 R20, R16, R6, RZ ;  /* 0x0000000610147227 */ /* 0x000fc800078e00ff */
[----:B------:R-:W-:Y:S01]  /*0ba0*/  IMAD.X R16, RZ, RZ, R20, P2 ;  /* 0x000000ffff107224 */ /* 0x000fe200010e0614 */
[----:B------:R0:W-:Y:S01]  /*0bb0*/  STL.64 [R23], R12 ;  /* 0x0000000c17007387 */ /* 0x0001e20000100a00 */
[----:B------:R-:W-:-:S03]  /*0bc0*/  IMAD.HI.U32 R20, R17, R6, RZ ;  /* 0x0000000611147227 */ /* 0x000fc600078e00ff */
[----:B------:R-:W-:Y:S01]  /*0bd0*/  IADD3.X R16, P0, PT, R25, R16, RZ, P0, !PT ;  /* 0x0000001019107210 */ /* 0x000fe2000071e4ff */
[----:B------:R-:W-:Y:S02]  /*0be0*/  IMAD R17, R17, R6, RZ ;  /* 0x0000000611117224 */ /* 0x000fe400078e02ff */
[----:B------:R-:W-:-:S03]  /*0bf0*/  VIADD R18, R18, 0x1 ;  /* 0x0000000112127836 */ /* 0x000fc60000000000 */
[----:B------:R-:W-:Y:S01]  /*0c00*/  IADD3.X R17, P1, PT, R17, R16, RZ, P1, !PT ;  /* 0x0000001011117210 */ /* 0x000fe20000f3e4ff */
[----:B------:R-:W-:Y:S01]  /*0c10*/  IMAD.X R16, RZ, RZ, R20, P0 ;  /* 0x000000ffff107224 */ /* 0x000fe200000e0614 */
[----:B------:R-:W-:-:S03]  /*0c20*/  ISETP.NE.AND P0, PT, R19, -0xf, PT ;  /* 0xfffffff11300780c */ /* 0x000fc60003f05270 */
[----:B------:R-:W-:Y:S02]  /*0c30*/  IMAD.X R16, RZ, RZ, R16, P1 ;  /* 0x000000ffff107224 */ /* 0x000fe400008e0610 */
[----:B0-----:R-:W-:Y:S02]  /*0c40*/  IMAD.MOV.U32 R12, RZ, RZ, R17 ;  /* 0x000000ffff0c7224 */ /* 0x001fe400078e0011 */
[----:B------:R-:W-:-:S06]  /*0c50*/  IMAD.MOV.U32 R13, RZ, RZ, R16 ;  /* 0x000000ffff0d7224 */ /* 0x000fcc00078e0010 */
[----:B------:R-:W-:Y:S05]  /*0c60*/  @P0 BRA `(.L_x_20) ;  /* 0xfffffffc00900947 */ /* 0x000fea000383ffff */
[----:B------:R-:W-:Y:S05]  /*0c70*/  BSYNC.RECONVERGENT B2 ;  /* 0x0000000000027941 */ /* 0x000fea0003800200 */
.L_x_19:
[----:B------:R-:W-:-:S07]  /*0c80*/  IMAD.MOV.U32 R21, RZ, RZ, R5 ;  /* 0x000000ffff157224 */ /* 0x000fce00078e0005 */
.L_x_18:
[----:B------:R-:W-:Y:S05]  /*0c90*/  BSYNC.RECONVERGENT B1 ;  /* 0x0000000000017941 */ /* 0x000fea0003800200 */
.L_x_17:
[----:B------:R-:W-:Y:S01]  /*0ca0*/  LOP3.LUT P0, R25, R2, 0x3f, RZ, 0xc0, !PT ;  /* 0x0000003f02197812 */ /* 0x000fe2000780c0ff */
[----:B------:R-:W-:-:S04]  /*0cb0*/  IMAD.IADD R4, R4, 0x1, R21 ;  /* 0x0000000104047824 */ /* 0x000fc800078e0215 */
[----:B------:R-:W-:-:S05]  /*0cc0*/  IMAD.U32 R27, R4, 0x8, R1 ;  /* 0x00000008041b7824 */ /* 0x000fca00078e0001 */
[----:B------:R0:W-:Y:S04]  /*0cd0*/  STL.64 [R27+-0x78], R12 ;  /* 0xffff880c1b007387 */ /* 0x0001e80000100a00 */
[----:B------:R-:W2:Y:S04]  /*0ce0*/  @P0 LDL.64 R16, [R1+0x8] ;  /* 0x0000080001100983 */ /* 0x000ea80000100a00 */
[----:B------:R-:W3:Y:S04]  /*0cf0*/  LDL.64 R6, [R1+0x10] ;  /* 0x0000100001067983 */ /* 0x000ee80000100a00 */
[----:B------:R-:W0:Y:S01]  /*0d00*/  LDL.64 R4, [R1+0x18] ;  /* 0x0000180001047983 */ /* 0x000e220000100a00 */
[----:B------:R-:W-:Y:S01]  /*0d10*/  @P0 LOP3.LUT R2, R25, 0x3f, RZ, 0x3c, !PT ;  /* 0x0000003f19020812 */ /* 0x000fe200078e3cff */
[----:B------:R-:W-:Y:S01]  /*0d20*/  BSSY.RECONVERGENT B1, `(.L_x_21) ;  /* 0x0000034000017945 */ /* 0x000fe20003800200 */
[----:B--2---:R-:W-:-:S02]  /*0d30*/  @P0 SHF.R.U64 R11, R16, 0x1, R17 ;  /* 0x00000001100b0819 */ /* 0x004fc40000001211 */
[----:B------:R-:W-:Y:S02]  /*0d40*/  @P0 SHF.R.U32.HI R17, RZ, 0x1, R17 ;  /* 0x00000001ff110819 */ /* 0x000fe40000011611 */
[CC--:B---3--:R-:W-:Y:S02]  /*0d50*/  @P0 SHF.L.U32 R19, R6.reuse, R25.reuse, RZ ;  /* 0x0000001906130219 */ /* 0x0c8fe400000006ff */
[----:B------:R-:W-:Y:S02]  /*0d60*/  @P0 SHF.R.U64 R10, R11, R2, R17 ;  /* 0x000000020b0a0219 */ /* 0x000fe40000001211 */
[--C-:B------:R-:W-:Y:S02]  /*0d70*/  @P0 SHF.R.U32.HI R23, RZ, 0x1, R7.reuse ;  /* 0x00000001ff170819 */ /* 0x100fe40000011607 */
[C-C-:B------:R-:W-:Y:S02]  /*0d80*/  @P0 SHF.R.U64 R21, R6.reuse, 0x1, R7.reuse ;  /* 0x0000000106150819 */ /* 0x140fe40000001207 */
[----:B------:R-:W-:-:S02]  /*0d90*/  @P0 SHF.L.U64.HI R16, R6, R25, R7 ;  /* 0x0000001906100219 */ /* 0x000fc40000010207 */
[----:B------:R-:W-:Y:S02]  /*0da0*/  @P0 SHF.R.U32.HI R11, RZ, R2, R17 ;  /* 0x00000002ff0b0219 */ /* 0x000fe40000011611 */
[----:B------:R-:W-:Y:S02]  /*0db0*/  @P0 LOP3.LUT R6, R19, R10, RZ, 0xfc, !PT ;  /* 0x0000000a13060212 */ /* 0x000fe400078efcff */
[----:B0-----:R-:W-:Y:S02]  /*0dc0*/  @P0 SHF.L.U32 R12, R4, R25, RZ ;  /* 0x00000019040c0219 */ /* 0x001fe400000006ff */
        /* <DEDUP_REMOVED lines=41> */
.L_x_22:
[----:B------:R-:W-:Y:S05]  /*1060*/  BSYNC.RECONVERGENT B1 ;  /* 0x0000000000017941 */ /* 0x000fea0003800200 */
.L_x_21:
        /* <DEDUP_REMOVED lines=23> */
[----:B------:R-:W-:-:S02]  /*11e0*/  SHF.R.U32.HI R11, RZ, 0x1e, R5 ;  /* 0x0000001eff0b7819 */ /* 0x000fc40000011605 */
[----:B------:R-:W-:Y:S01]  /*11f0*/  SHF.R.U64 R6, R6, 0xa, R7 ;  /* 0x0000000a06067819 */ /* 0x000fe20000001207 */
[----:B------:R-:W-:Y:S01]  /*1200*/  IMAD.SHL.U32 R2, R2, 0x100000, RZ ;  /* 0x0010000002027824 */ /* 0x000fe200078e00ff */
[----:B------:R-:W-:Y:S02]  /*1210*/  LEA.HI R4, R4, R11, RZ, 0x1 ;  /* 0x0000000b04047211 */ /* 0x000fe400078f08ff */
[----:B------:R-:W-:Y:S02]  /*1220*/  IADD3 R6, P2, PT, R6, 0x1, RZ ;  /* 0x0000000106067810 */ /* 0x000fe40007f5e0ff */
[----:B------:R-:W-:Y:S01]  /*1230*/  @!P0 LOP3.LUT R3, R3, 0x80000000, RZ, 0x3c, !PT ;  /* 0x8000000003038812 */ /* 0x000fe200078e3cff */
[----:B------:R-:W-:Y:S01]  /*1240*/  @P1 IMAD.MOV R4, RZ, RZ, -R4 ;  /* 0x000000ffff041224 */ /* 0x000fe200078e0a04 */
[----:B------:R-:W-:-:S04]  /*1250*/  LEA.HI.X R7, R7, RZ, RZ, 0x16, P2 ;  /* 0x000000ff07077211 */ /* 0x000fc800010fb4ff */
[--C-:B------:R-:W-:Y:S02]  /*1260*/  SHF.R.U64 R6, R6, 0x1, R7.reuse ;  /* 0x0000000106067819 */ /* 0x100fe40000001207 */
[----:B------:R-:W-:Y:S02]  /*1270*/  SHF.R.U32.HI R5, RZ, 0x1, R7 ;  /* 0x00000001ff057819 */ /* 0x000fe40000011607 */
[----:B------:R-:W-:-:S04]  /*1280*/  IADD3 R6, P2, P3, RZ, RZ, R6 ;  /* 0x000000ffff067210 */ /* 0x000fc80007b5e006 */
[----:B------:R-:W-:-:S04]  /*1290*/  IADD3.X R2, PT, PT, R2, 0x3fe00000, R5, P2, P3 ;  /* 0x3fe0000002027810 */ /* 0x000fc800017e6405 */
[----:B------:R-:W-:-:S07]  /*12a0*/  LOP3.LUT R7, R2, R3, RZ, 0xfc, !PT ;  /* 0x0000000302077212 */ /* 0x000fce00078efcff */
.L_x_16:
[----:B------:R-:W-:Y:S02]  /*12b0*/  IMAD.MOV.U32 R2, RZ, RZ, R0 ;  /* 0x000000ffff027224 */ /* 0x000fe400078e0000 */
[----:B------:R-:W-:-:S04]  /*12c0*/  IMAD.MOV.U32 R3, RZ, RZ, 0x0 ;  /* 0x00000000ff037424 */ /* 0x000fc800078e00ff */
[----:B------:R-:W-:Y:S05]  /*12d0*/  RET.REL.NODEC R2 `(kick_drift_up_simultaneously) ;  /* 0xffffffec02487950 */ /* 0x000fea0003c3ffff */
.L_x_23:
        /* <DEDUP_REMOVED lines=10> */
.L_x_51:


//--------------------- .text.drift_down          --------------------------
	.section	.text.drift_down,"ax",@progbits
	.align	128
        .global         drift_down
        .type           drift_down,@function
        .size           drift_down,(.L_x_56 - drift_down)
        .other          drift_down,@"STO_CUDA_ENTRY STV_DEFAULT"
drift_down:
.text.drift_down:
[----:B------:R-:W-:Y:S01]  /*0000*/  LDC R1, c[0x0][0x37c] ;  /* 0x0000df00ff017b82 */ /* 0x000fe20000000800 */
[----:B------:R-:W0:Y:S07]  /*0010*/  S2R R7, SR_TID.X ;  /* 0x0000000000077919 */ /* 0x000e2e0000002100 */
[----:B------:R-:W1:Y:S01]  /*0020*/  LDC.64 R2, c[0x0][0x388] ;  /* 0x0000e200ff027b82 */ /* 0x000e620000000a00 */
[----:B------:R-:W0:Y:S01]  /*0030*/  LDCU UR6, c[0x0][0x360] ;  /* 0x00006c00ff0677ac */ /* 0x000e220008000800 */
[----:B------:R-:W0:Y:S01]  /*0040*/  S2R R0, SR_CTAID.X ;  /* 0x0000000000007919 */ /* 0x000e220000002500 */
[----:B------:R-:W2:Y:S05]  /*0050*/  LDCU.64 UR4, c[0x0][0x358] ;  /* 0x00006b00ff0477ac */ /* 0x000eaa0008000a00 */
[----:B------:R-:W3:Y:S01]  /*0060*/  LDC.64 R4, c[0x0][0x380] ;  /* 0x0000e000ff047b82 */ /* 0x000ee20000000a00 */
[----:B0-----:R-:W-:Y:S01]  /*0070*/  IMAD R7, R0, UR6, R7 ;  /* 0x0000000600077c24 */ /* 0x001fe2000f8e0207 */
[----:B------:R-:W0:Y:S03]  /*0080*/  LDCU.64 UR6, c[0x0][0x390] ;  /* 0x00007200ff0677ac */ /* 0x000e260008000a00 */
[----:B-1----:R-:W-:-:S04]  /*0090*/  IMAD.WIDE R2, R7, 0x8, R2 ;  /* 0x0000000807027825 */ /* 0x002fc800078e0202 */
[----:B---3--:R-:W-:Y:S02]  /*00a0*/  IMAD.WIDE R4, R7, 0x8, R4 ;  /* 0x0000000807047825 */ /* 0x008fe400078e0204 */
[----:B--2---:R-:W0:Y:S04]  /*00b0*/  LDG.E.64 R2, desc[UR4][R2.64] ;  /* 0x0000000402027981 */ /* 0x004e28000c1e1b00 */
[----:B------:R-:W0:Y:S02]  /*00c0*/  LDG.E.64 R6, desc[UR4][R4.64] ;  /* 0x0000000404067981 */ /* 0x000e24000c1e1b00 */
[----:B0-----:R-:W-:-:S07]  /*00d0*/  DFMA R6, R2, UR6, R6 ;  /* 0x0000000602067c2b */ /* 0x001fce0008000006 */
[----:B------:R-:W-:Y:S01]  /*00e0*/  STG.E.64 desc[UR4][R4.64], R6 ;  /* 0x0000000604007986 */ /* 0x000fe2000c101b04 */
[----:B------:R-:W-:Y:S05]  /*00f0*/  EXIT ;  /* 0x000000000000794d */ /* 0x000fea0003800000 */
.L_x_24:
        /* <DEDUP_REMOVED lines=16> */
.L_x_56:


//--------------------- .text.drift_up            --------------------------
	.section	.text.drift_up,"ax",@progbits
	.align	128
        .global         drift_up
        .type           drift_up,@function
        .size           drift_up,(.L_x_57 - drift_up)
        .other          drift_up,@"STO_CUDA_ENTRY STV_DEFAULT"
drift_up:
.text.drift_up:
        /* <DEDUP_REMOVED lines=13> */
[----:B0-----:R-:W-:-:S07]  /*00d0*/  DFMA R6, -R2, UR6, R6 ;  /* 0x0000000602067c2b */ /* 0x001fce0008000106 */
[----:B------:R-:W-:Y:S01]  /*00e0*/  STG.E.64 desc[UR4][R4.64], R6 ;  /* 0x0000000604007986 */ /* 0x000fe2000c101b04 */
[----:B------:R-:W-:Y:S05]  /*00f0*/  EXIT ;  /* 0x000000000000794d */ /* 0x000fea0003800000 */
.L_x_25:
        /* <DEDUP_REMOVED lines=16> */
.L_x_57:


//--------------------- .text.kick_down           --------------------------
	.section	.text.kick_down,"ax",@progbits
	.align	128
        .global         kick_down
        .type           kick_down,@function
        .size           kick_down,(.L_x_52 - kick_down)
        .other          kick_down,@"STO_CUDA_ENTRY STV_DEFAULT"
kick_down:
.text.kick_down:
        /* <DEDUP_REMOVED lines=36> */
[----:B------:R-:W-:Y:S05]  /*0240*/  CALL.REL.NOINC `($kick_down$__internal_trig_reduction_slowpathd) ;  /* 0x00000004008c7944 */ /* 0x000fea0003c00000 */
.L_x_27:
[----:B------:R-:W-:Y:S05]  /*0250*/  BSYNC.RECONVERGENT B0 ;  /* 0x0000000000007941 */ /* 0x000fea0003800200 */
.L_x_26:
[----:B------:R-:W0:Y:S01]  /*0260*/  LDCU.64 UR6, c[0x4][0x8] ;  /* 0x01000100ff0677ac */ /* 0x000e220008000a00 */
[----:B------:R-:W-:Y:S02]  /*0270*/  IMAD.SHL.U32 R6, R0, 0x40, RZ ;  /* 0x0000004000067824 */ /* 0x000fe400078e00ff */
[----:B------:R-:W-:Y:S01]  /*0280*/  IMAD.MOV.U32 R24, RZ, RZ, 0x20fd8164 ;  /* 0x20fd8164ff187424 */ /* 0x000fe200078e00ff */
[----:B------:R-:W1:Y:S02]  /*0290*/  LDCU.64 UR8, c[0x0][0x3b0] ;  /* 0x00007600ff0877ac */ /* 0x000e640008000a00 */
[----:B------:R-:W-:-:S04]  /*02a0*/  LOP3.LUT R6, R6, 0x40, RZ, 0xc0, !PT ;  /* 0x0000004006067812 */ /* 0x000fc800078ec0ff */
[----:B0-----:R-:W-:-:S05]  /*02b0*/  IADD3 R14, P0, PT, R6, UR6, RZ ;  /* 0x00000006060e7c10 */ /* 0x001fca000ff1e0ff */
[----:B------:R-:W-:Y:S01]  /*02c0*/  IMAD.X R15, RZ, RZ, UR7, P0 ;  /* 0x00000007ff0f7e24 */ /* 0x000fe200080e06ff */
[----:B------:R-:W-:Y:S01]  /*02d0*/  LOP3.LUT R6, R0, 0x1, RZ, 0xc0, !PT ;  /* 0x0000000100067812 */ /* 0x000fe200078ec0ff */
[----:B------:R-:W-:Y:S01]  /*02e0*/  IMAD.MOV.U32 R13, RZ, RZ, 0x3da8ff83 ;  /* 0x3da8ff83ff0d7424 */ /* 0x000fe200078e00ff */
[----:B------:R-:W0:Y:S02]  /*02f0*/  LDCU.64 UR6, c[0x0][0x3a8] ;  /* 0x00007500ff0677ac */ /* 0x000e240008000a00 */
[----:B------:R-:W2:Y:S04]  /*0300*/  LDG.E.128.CONSTANT R8, desc[UR4][R14.64] ;  /* 0x000000040e087981 */ /* 0x000ea8000c1e9d00 */
[----:B------:R-:W3:Y:S04]  /*0310*/  LDG.E.128.CONSTANT R16, desc[UR4][R14.64+0x10] ;  /* 0x000010040e107981 */ /* 0x000ee8000c1e9d00 */
[----:B------:R-:W4:Y:S01]  /*0320*/  LDG.E.128.CONSTANT R20, desc[UR4][R14.64+0x20] ;  /* 0x000020040e147981 */ /* 0x000f22000c1e9d00 */
[----:B------:R-:W-:Y:S01]  /*0330*/  ISETP.NE.U32.AND P0, PT, R6, 0x1, PT ;  /* 0x000000010600780c */ /* 0x000fe20003f05070 */
[----:B------:R-:W-:Y:S01]  /*0340*/  DMUL R6, R2, R2 ;  /* 0x0000000202067228 */ /* 0x000fe20000000000 */
[----:B------:R-:W-:Y:S02]  /*0350*/  BSSY.RECONVERGENT B0, `(.L_x_28) ;  /* 0x000002b000007945 */ /* 0x000fe40003800200 */
[----:B------:R-:W-:-:S02]  /*0360*/  FSEL R24, R24, -8.06006814911005101289e+34, !P0 ;  /* 0xf9785eba18187808 */ /* 0x000fc40004000000 */
[----:B------:R-:W-:-:S06]  /*0370*/  FSEL R25, -R13, 0.11223486810922622681, !P0 ;  /* 0x3de5db650d197808 */ /* 0x000fcc0004000100 */
[----:B--2---:R-:W-:-:S08]  /*0380*/  DFMA R8, R6, R24, R8 ;  /* 0x000000180608722b */ /* 0x004fd00000000008 */
[----:B------:R-:W-:-:S08]  /*0390*/  DFMA R8, R6, R8, R10 ;  /* 0x000000080608722b */ /* 0x000fd0000000000a */
[----:B---3--:R-:W-:Y:S02]  /*03a0*/  DFMA R8, R6, R8, R16 ;  /* 0x000000080608722b */ /* 0x008fe40000000010 */
[----:B0-----:R-:W-:Y:S01]  /*03b0*/  DADD R16, R4, -UR6 ;  /* 0x8000000604107e29 */ /* 0x001fe20008000000 */
[----:B------:R-:W0:Y:S05]  /*03c0*/  LDCU.64 UR6, c[0x0][0x390] ;  /* 0x00007200ff0677ac */ /* 0x000e2a0008000a00 */
[----:B------:R-:W-:Y:S02]  /*03d0*/  DFMA R8, R6, R8, R18 ;  /* 0x000000080608722b */ /* 0x000fe40000000012 */
[----:B-1----:R-:W-:-:S06]  /*03e0*/  DMUL R16, R16, UR8 ;  /* 0x0000000810107c28 */ /* 0x002fcc0008000000 */
[----:B----4-:R-:W-:Y:S02]  /*03f0*/  DFMA R8, R6, R8, R20 ;  /* 0x000000080608722b */ /* 0x010fe40000000014 */
[----:B------:R-:W-:-:S06]  /*0400*/  DSETP.NEU.AND P1, PT, |R16|, +INF , PT ;  /* 0x7ff000001000742a */ /* 0x000fcc0003f2d200 */
[----:B------:R-:W-:-:S08]  /*0410*/  DFMA R8, R6, R8, R22 ;  /* 0x000000080608722b */ /* 0x000fd00000000016 */
        /* <DEDUP_REMOVED lines=28> */
[----:B------:R-:W-:-:S07]  /*05e0*/  MOV R14, 0x600 ;  /* 0x00000600000e7802 */ /* 0x000fce0000000f00 */
[----:B------:R-:W-:Y:S05]  /*05f0*/  CALL.REL.NOINC `($kick_down$__internal_trig_reduction_slowpathd) ;  /* 0x0000000000a07944 */ /* 0x000fea0003c00000 */
.L_x_29:
[----:B------:R-:W-:Y:S05]  /*0600*/  BSYNC.RECONVERGENT B0 ;  /* 0x0000000000007941 */ /* 0x000fea0003800200 */
.L_x_28:
[----:B------:R-:W0:Y:S01]  /*0610*/  LDCU.64 UR6, c[0x4][0x8] ;  /* 0x01000100ff0677ac */ /* 0x000e220008000a00 */
[C---:B------:R-:W-:Y:S01]  /*0620*/  IMAD.SHL.U32 R6, R0.reuse, 0x40, RZ ;  /* 0x0000004000067824 */ /* 0x040fe200078e00ff */
[----:B------:R-:W-:Y:S01]  /*0630*/  LOP3.LUT R14, R0, 0x1, RZ, 0xc0, !PT ;  /* 0x00000001000e7812 */ /* 0x000fe200078ec0ff */
[----:B------:R-:W-:Y:S01]  /*0640*/  IMAD.MOV.U32 R26, RZ, RZ, 0x20fd8164 ;  /* 0x20fd8164ff1a7424 */ /* 0x000fe200078e00ff */
[----:B------:R-:W1:Y:S02]  /*0650*/  LDCU.64 UR8, c[0x0][0x3c0] ;  /* 0x00007800ff0877ac */ /* 0x000e640008000a00 */
[----:B------:R-:W-:-:S04]  /*0660*/  LOP3.LUT R6, R6, 0x40, RZ, 0xc0, !PT ;  /* 0x0000004006067812 */ /* 0x000fc800078ec0ff */
[----:B0-----:R-:W-:Y:S02]  /*0670*/  IADD3 R24, P0, PT, R6, UR6, RZ ;  /* 0x0000000606187c10 */ /* 0x001fe4000ff1e0ff */
[----:B------:R-:W0:Y:S03]  /*0680*/  LDC.64 R6, c[0x0][0x388] ;  /* 0x0000e200ff067b82 */ /* 0x000e260000000a00 */
[----:B------:R-:W-:Y:S01]  /*0690*/  IMAD.X R25, RZ, RZ, UR7, P0 ;  /* 0x00000007ff197e24 */ /* 0x000fe200080e06ff */
[----:B------:R-:W2:Y:S04]  /*06a0*/  LDCU.64 UR6, c[0x0][0x398] ;  /* 0x00007300ff0677ac */ /* 0x000ea80008000a00 */
[----:B------:R-:W3:Y:S04]  /*06b0*/  LDG.E.128.CONSTANT R8, desc[UR4][R24.64] ;  /* 0x0000000418087981 */ /* 0x000ee8000c1e9d00 */
[----:B------:R-:W4:Y:S04]  /*06c0*/  LDG.E.128.CONSTANT R16, desc[UR4][R24.64+0x10] ;  /* 0x0000100418107981 */ /* 0x000f28000c1e9d00 */
[----:B------:R-:W5:Y:S01]  /*06d0*/  LDG.E.128.CONSTANT R20, desc[UR4][R24.64+0x20] ;  /* 0x0000200418147981 */ /* 0x000f62000c1e9d00 */
[----:B0-----:R-:W-:-:S05]  /*06e0*/  IMAD.WIDE R12, R12, 0x8, R6 ;  /* 0x000000080c0c7825 */ /* 0x001fca00078e0206 */
[----:B------:R-:W2:Y:S01]  /*06f0*/  LDG.E.64 R6, desc[UR4][R12.64] ;  /* 0x000000040c067981 */ /* 0x000ea2000c1e1b00 */
        /* <DEDUP_REMOVED lines=19> */
[----:B--2---:R-:W-:-:S08]  /*0830*/  DFMA R4, R2, UR6, R4 ;  /* 0x0000000602047c2b */ /* 0x004fd00008000004 */
[----:B-1----:R-:W-:-:S08]  /*0840*/  DADD R4, R4, -UR8 ;  /* 0x8000000804047e29 */ /* 0x002fd00008000000 */
[----:B------:R-:W-:-:S07]  /*0850*/  DADD R4, -R4, R6 ;  /* 0x0000000004047229 */ /* 0x000fce0000000106 */
[----:B------:R-:W-:Y:S01]  /*0860*/  STG.E.64 desc[UR4][R12.64], R4 ;  /* 0x000000040c007986 */ /* 0x000fe2000c101b04 */
[----:B------:R-:W-:Y:S05]  /*0870*/  EXIT ;  /* 0x000000000000794d */ /* 0x000fea0003800000 */
        .type           $kick_down$__internal_trig_reduction_slowpathd,@function
        .size           $kick_down$__internal_trig_reduction_slowpathd,(.L_x_52 - $kick_down$__internal_trig_reduction_slowpathd)
$kick_down$__internal_trig_reduction_slowpathd:
[----:B------:R-:W-:Y:S01]  /*0880*/  SHF.R.U32.HI R10, RZ, 0x14, R17 ;  /* 0x00000014ff0a7819 */ /* 0x000fe20000011611 */
[----:B------:R-:W-:-:S03]  /*0890*/  IMAD.MOV.U32 R2, RZ, RZ, RZ ;  /* 0x000000ffff027224 */ /* 0x000fc600078e00ff */
        /* <DEDUP_REMOVED lines=21> */
.L_x_34:
        /* <DEDUP_REMOVED lines=29> */
.L_x_33:
[----:B------:R-:W-:-:S07]  /*0bc0*/  IMAD.MOV.U32 R11, RZ, RZ, R0 ;  /* 0x000000ffff0b7224 */ /* 0x000fce00078e0000 */
.L_x_32:
[----:B------:R-:W-:Y:S05]  /*0bd0*/  BSYNC.RECONVERGENT B1 ;  /* 0x0000000000017941 */ /* 0x000fea0003800200 */
.L_x_31:
        /* <DEDUP_REMOVED lines=23> */
[----:B------:R-:W-:Y:S02]  /*0d50*/  @P0 LOP3.LUT R2, R11, R16, RZ, 0xfc, !PT ;  /* 0x000000100b020212 */ /* 0x000fe400078efcff */
[----:B------:R-:W-:Y:S02]  /*0d60*/  @P0 SHF.R.U32.HI R0, RZ, R0, R21 ;  /* 0x00000000ff000219 */ /* 0x000fe40000011615 */
        /* <DEDUP_REMOVED lines=35> */
.L_x_36:
[----:B------:R-:W-:Y:S05]  /*0fa0*/  BSYNC.RECONVERGENT B1 ;  /* 0x0000000000017941 */ /* 0x000fea0003800200 */
.L_x_35:
[----:B------:R-:W-:-:S04]  /*0fb0*/  IMAD.WIDE.U32 R10, R15, 0x2168c235, RZ ;  /* 0x2168c2350f0a7825 */ /* 0x000fc800078e00ff */
[----:B------:R-:W-:Y:S01]  /*0fc0*/  IMAD.MOV.U32 R8, RZ, RZ, R11 ;  /* 0x000000ffff087224 */ /* 0x000fe200078e000b */
[----:B------:R-:W-:Y:S01]  /*0fd0*/  IADD3 RZ, P1, PT, R10, R10, RZ ;  /* 0x0000000a0aff7210 */ /* 0x000fe20007f3e0ff */
[----:B------:R-:W-:Y:S02]  /*0fe0*/  IMAD.MOV.U32 R9, RZ, RZ, RZ ;  /* 0x000000ffff097224 */ /* 0x000fe400078e00ff */
[----:B------:R-:W-:-:S04]  /*0ff0*/  IMAD.HI.U32 R7, R6, -0x36f0255e, RZ ;  /* 0xc90fdaa206077827 */ /* 0x000fc800078e00ff */
[----:B------:R-:W-:-:S04]  /*1000*/  IMAD.WIDE.U32 R8, R15, -0x36f0255e, R8 ;  /* 0xc90fdaa20f087825 */ /* 0x000fc800078e0008 */
[C---:B------:R-:W-:Y:S02]  /*1010*/  IMAD R11, R6.reuse, -0x36f0255e, RZ ;  /* 0xc90fdaa2060b7824 */ /* 0x040fe400078e02ff */
        /* <DEDUP_REMOVED lines=29> */
.L_x_30:
[----:B------:R-:W-:Y:S02]  /*11f0*/  IMAD.MOV.U32 R15, RZ, RZ, 0x0 ;  /* 0x00000000ff0f7424 */ /* 0x000fe400078e00ff */
[----:B------:R-:W-:Y:S02]  /*1200*/  IMAD.MOV.U32 R0, RZ, RZ, R2 ;  /* 0x000000ffff007224 */ /* 0x000fe400078e0002 */
[----:B------:R-:W-:Y:S02]  /*1210*/  IMAD.MOV.U32 R2, RZ, RZ, R16 ;  /* 0x000000ffff027224 */ /* 0x000fe400078e0010 */
[----:B------:R-:W-:Y:S01]  /*1220*/  IMAD.MOV.U32 R3, RZ, RZ, R17 ;  /* 0x000000ffff037224 */ /* 0x000fe200078e0011 */
[----:B------:R-:W-:Y:S06]  /*1230*/  RET.REL.NODEC R14 `(kick_down) ;  /* 0xffffffec0e707950 */ /* 0x000fec0003c3ffff */
.L_x_37:
        /* <DEDUP_REMOVED lines=12> */
.L_x_52:


//--------------------- .text.kick_up             --------------------------
	.section	.text.kick_up,"ax",@progbits
	.align	128
        .global         kick_up
        .type           kick_up,@function
        .size           kick_up,(.L_x_53 - kick_up)
        .other          kick_up,@"STO_CUDA_ENTRY STV_DEFAULT"
kick_up:
.text.kick_up:
        /* <DEDUP_REMOVED lines=36> */
[----:B------:R-:W-:Y:S05]  /*0240*/  CALL.REL.NOINC `($kick_up$__internal_trig_reduction_slowpathd) ;  /* 0x00000004008c7944 */ /* 0x000fea0003c00000 */
.L_x_39:
[----:B------:R-:W-:Y:S05]  /*0250*/  BSYNC.RECONVERGENT B0 ;  /* 0x0000000000007941 */ /* 0x000fea0003800200 */
.L_x_38:
        /* <DEDUP_REMOVED lines=57> */
[----:B------:R-:W-:Y:S05]  /*05f0*/  CALL.REL.NOINC `($kick_up$__internal_trig_reduction_slowpathd) ;  /* 0x0000000000a07944 */ /* 0x000fea0003c00000 */
.L_x_41:
[----:B------:R-:W-:Y:S05]  /*0600*/  BSYNC.RECONVERGENT B0 ;  /* 0x0000000000007941 */ /* 0x000fea0003800200 */
.L_x_40:
        /* <DEDUP_REMOVED lines=36> */
[----:B------:R-:W-:-:S07]  /*0850*/  DADD R4, R4, R6 ;  /* 0x0000000004047229 */ /* 0x000fce0000000006 */
[----:B------:R-:W-:Y:S01]  /*0860*/  STG.E.64 desc[UR4][R12.64], R4 ;  /* 0x000000040c007986 */ /* 0x000fe2000c101b04 */
[----:B------:R-:W-:Y:S05]  /*0870*/  EXIT ;  /* 0x000000000000794d */ /* 0x000fea0003800000 */
        .type           $kick_up$__internal_trig_reduction_slowpathd,@function
        .size           $kick_up$__internal_trig_reduction_slowpathd,(.L_x_53 - $kick_up$__internal_trig_reduction_slowpathd)
$kick_up$__internal_trig_reduction_slowpathd:
        /* <DEDUP_REMOVED lines=23> */
.L_x_46:
        /* <DEDUP_REMOVED lines=29> */
.L_x_45:
[----:B------:R-:W-:-:S07]  /*0bc0*/  IMAD.MOV.U32 R11, RZ, RZ, R0 ;  /* 0x000000ffff0b7224 */ /* 0x000fce00078e0000 */
.L_x_44:
[----:B------:R-:W-:Y:S05]  /*0bd0*/  BSYNC.RECONVERGENT B1 ;  /* 0x0000000000017941 */ /* 0x000fea0003800200 */
.L_x_43:
        /* <DEDUP_REMOVED lines=60> */
.L_x_48:
[----:B------:R-:W-:Y:S05]  /*0fa0*/  BSYNC.RECONVERGENT B1 ;  /* 0x0000000000017941 */ /* 0x000fea0003800200 */
.L_x_47:
        /* <DEDUP_REMOVED lines=36> */
.L_x_42:
[----:B------:R-:W-:Y:S02]  /*11f0*/  IMAD.MOV.U32 R15, RZ, RZ, 0x0 ;  /* 0x00000000ff0f7424 */ /* 0x000fe400078e00ff */
[----:B------:R-:W-:Y:S02]  /*1200*/  IMAD.MOV.U32 R0, RZ, RZ, R2 ;  /* 0x000000ffff007224 */ /* 0x000fe400078e0002 */
[----:B------:R-:W-:Y:S02]  /*1210*/  IMAD.MOV.U32 R2, RZ, RZ, R16 ;  /* 0x000000ffff027224 */ /* 0x000fe400078e0010 */
[----:B------:R-:W-:Y:S01]  /*1220*/  IMAD.MOV.U32 R3, RZ, RZ, R17 ;  /* 0x000000ffff037224 */ /* 0x000fe200078e0011 */
[----:B------:R-:W-:Y:S06]  /*1230*/  RET.REL.NODEC R14 `(kick_up) ;  /* 0xffffffec0e707950 */ /* 0x000fec0003c3ffff */
.L_x_49:
        /* <DEDUP_REMOVED lines=12> */
.L_x_53:


//--------------------- .nv.global.init           --------------------------
	.section	.nv.global.init,"aw",@progbits
	.align	16
.nv.global.init:
	.type		__cudart_sin_cos_coeffs,@object
	.size		__cudart_sin_cos_coeffs,(__cudart_i2opi_d - __cudart_sin_cos_coeffs)
__cudart_sin_cos_coeffs:
        /*0000*/ 	.byte	0x46, 0xd2, 0xb0, 0x2c, 0xf1, 0xe5, 0x5a, 0xbe, 0x92, 0xe3, 0xac, 0x69, 0xe3, 0x1d, 0xc7, 0x3e
        /*0010*/ 	.byte	0xa1, 0x62, 0xdb, 0x19, 0xa0, 0x01, 0x2a, 0xbf, 0x18, 0x08, 0x11, 0x11, 0x11, 0x11, 0x81, 0x3f
        /*0020*/ 	.byte	0x54, 0x55, 0x55, 0x55, 0x55, 0x55, 0xc5, 0xbf, 0x00, 0x00, 0x00, 0x00, 0x00, 0x00, 0x00, 0x00
        /*0030*/ 	.byte	0x00, 0x00, 0x00, 0x00, 0x00, 0x00, 0x00, 0x00, 0x64, 0x81, 0xfd, 0x20, 0x83, 0xff, 0xa8, 0xbd
        /*0040*/ 	.byte	0x28, 0x85, 0xef, 0xc1, 0xa7, 0xee, 0x21, 0x3e, 0xd9, 0xe6, 0x06, 0x8e, 0x4f, 0x7e, 0x92, 0xbe
        /*0050*/ 	.byte	0xe9, 0xbc, 0xdd, 0x19, 0xa0, 0x01, 0xfa, 0x3e, 0x47, 0x5d, 0xc1, 0x16, 0x6c, 0xc1, 0x56, 0xbf
        /*0060*/ 	.byte	0x51, 0x55, 0x55, 0x55, 0x55, 0x55, 0xa5, 0x3f, 0x00, 0x00, 0x00, 0x00, 0x00, 0x00, 0xe0, 0xbf
        /*0070*/ 	.byte	0x00, 0x00, 0x00, 0x00, 0x00, 0x00, 0xf0, 0x3f, 0x00, 0x00, 0x00, 0x00, 0x00, 0x00, 0x00, 0x00
	.type		__cudart_i2opi_d,@object
	.size		__cudart_i2opi_d,(.L_0 - __cudart_i2opi_d)
__cudart_i2opi_d:
        /* <DEDUP_REMOVED lines=9> */
.L_0:


//--------------------- .nv.shared.reserved.0     --------------------------
	.section	.nv.shared.reserved.0,"aw",@nobits
	.weak		__nv_reservedSMEM_offset_0_alias
	.size		__nv_reservedSMEM_offset_0_alias, 0, 64
	.other		__nv_reservedSMEM_offset_0_alias,@"STO_CUDA_RESERVED_SHARED STV_DEFAULT"
__nv_reservedSMEM_offset_0_alias:
	.zero		0
	.zero		64


//--------------------- .nv.constant0.kick_drift_down_simultaneously --------------------------
	.section	.nv.constant0.kick_drift_down_simultaneously,"a",@progbits
	.sectionflags	@""
	.align	4
.nv.constant0.kick_drift_down_simultaneously:
	.zero		976


//--------------------- .nv.constant0.kick_drift_up_simultaneously --------------------------
	.section	.nv.constant0.kick_drift_up_simultaneously,"a",@progbits
	.sectionflags	@""
	.align	4
.nv.constant0.kick_drift_up_simultaneously:
	.zero		976


//--------------------- .nv.constant0.drift_down  --------------------------
	.section	.nv.constant0.drift_down,"a",@progbits
	.sectionflags	@""
	.align	4
.nv.constant0.drift_down:
	.zero		924


//--------------------- .nv.constant0.drift_up    --------------------------
	.section	.nv.constant0.drift_up,"a",@progbits
	.sectionflags	@""
	.align	4
.nv.constant0.drift_up:
	.zero		924


//--------------------- .nv.constant0.kick_down   --------------------------
	.section	.nv.constant0.kick_down,"a",@progbits
	.sectionflags	@""
	.align	4
.nv.constant0.kick_down:
	.zero		968


//--------------------- .nv.constant0.kick_up     --------------------------
	.section	.nv.constant0.kick_up,"a",@progbits
	.sectionflags	@""
	.align	4
.nv.constant0.kick_up:
	.zero		968


//--------------------- SYMBOLS --------------------------

	.type		.nv.reservedSmem.offset0,@object
	.size		.nv.reservedSmem.offset0,0x4
